// auto-generated by cutlass_sweep.gemm — config: {"arch": "sm_100", "cluster_m": 1, "cluster_n": 1, "dtype": "fp16", "dtype_b": "fp16", "layout": "nt", "stages": 0, "tile_k": 64, "tile_m": 64, "tile_n": 128}
#include "cutlass/cutlass.h"
#include "cutlass/gemm/collective/collective_builder.hpp"
#include "cutlass/gemm/device/gemm_universal_adapter.h"
#include "cutlass/gemm/kernel/gemm_universal.hpp"
#include "cutlass/epilogue/collective/collective_builder.hpp"

using ElemA = cutlass::half_t;
using ElemB = cutlass::half_t;
using ElemCD = cutlass::half_t;
using Acc  = float;
using TileShape    = cute::Shape<cute::_64, cute::_128, cute::_64>;
using ClusterShape = cute::Shape<cute::_1, cute::_1, cute::_1>;

using CollectiveEpilogue = typename cutlass::epilogue::collective::CollectiveBuilder<
    cutlass::arch::Sm100, cutlass::arch::OpClassTensorOp,
    TileShape, ClusterShape,
    cutlass::epilogue::collective::EpilogueTileAuto,
    Acc, Acc,
    ElemCD, cutlass::layout::RowMajor, 128 / cutlass::sizeof_bits<ElemCD>::value,
    ElemCD, cutlass::layout::RowMajor, 128 / cutlass::sizeof_bits<ElemCD>::value,
    cutlass::epilogue::collective::EpilogueScheduleAuto
  >::CollectiveOp;

using CollectiveMainloop = typename cutlass::gemm::collective::CollectiveBuilder<
    cutlass::arch::Sm100, cutlass::arch::OpClassTensorOp,
    ElemA, cutlass::layout::RowMajor, 128 / cutlass::sizeof_bits<ElemA>::value,
    ElemB, cutlass::layout::ColumnMajor, 128 / cutlass::sizeof_bits<ElemB>::value,
    Acc,
    TileShape, ClusterShape,
    cutlass::gemm::collective::StageCountAutoCarveout<static_cast<int>(sizeof(typename CollectiveEpilogue::SharedStorage))>,
    cutlass::gemm::collective::KernelScheduleAuto
  >::CollectiveOp;

using GemmKernel = cutlass::gemm::kernel::GemmUniversal<
    cute::Shape<int,int,int,int>,
    CollectiveMainloop,
    CollectiveEpilogue
>;
using Gemm = cutlass::gemm::device::GemmUniversalAdapter<GemmKernel>;

// Force the device kernel symbol into the cubin without needing a host main.
auto* _anchor = &cutlass::device_kernel<GemmKernel>;


// ===== COMPILED SASS (sm_100a) =====

	.target	sm_100a

	.elftype	@"ET_EXEC"


//--------------------- .note.nv.tkinfo           --------------------------
	.section	.note.nv.tkinfo,"",@"SHT_NOTE"
	.sectionflags	@"SHF_NOTE_NV_TKINFO"
	.tkinfo
        /*0018*/ 	.word	0x00000002
        /*0030*/ 	.string	""
        /*0030*/ 	.string	"ptxas"
        /*0030*/ 	.string	"Cuda compilation tools, release 13.0, V13.0.88"
        /*0030*/ 	.string	"Build cuda_13.0.r13.0/compiler.36424714_0"
        /*0030*/ 	.string	"-arch sm_100a -m 64 "



//--------------------- .note.nv.cuinfo           --------------------------
	.section	.note.nv.cuinfo,"",@"SHT_NOTE"
	.sectionflags	@"SHF_NOTE_NV_CUINFO"
        /*0018*/ 	.short	0x0002
        /*001a*/ 	.short	0x0064
        /*001c*/ 	.short	0x0082
	.zero		2


//--------------------- .nv.info                  --------------------------
	.section	.nv.info,"",@"SHT_CUDA_INFO"
	.align	4


	//----- nvinfo : EIATTR_REGCOUNT
	.align		4
        /*0000*/ 	.byte	0x04, 0x2f
        /*0002*/ 	.short	(.L_19 - .L_18)
	.align		4
.L_18:
        /*0004*/ 	.word	index@(_ZN7cutlass13device_kernelINS_4gemm6kernel13GemmUniversalIN4cute5tupleIJiiiiEEENS1_10collective13CollectiveMmaINS1_35MainloopSm100TmaUmmaWarpSpecializedILi8ELi2ELi4ENS5_IJNS4_1CILi1EEESB_SB_EEEEENS5_IJNSA_ILi64EEENSA_ILi128EEESE_EEENS_6half_tENS5_IJlSB_lEEESH_SI_NS4_8TiledMMAINS4_8MMA_AtomIJNS4_20SM100_MMA_F16BF16_SSISH_SH_fLi64ELi128ELNS4_4UMMA5MajorE0ELSN_0ELNSM_7ScaleInE0ELSO_0EEEEEENS4_6LayoutISC_NS5_IJNSA_ILi0EEESS_SS_EEEEENS5_IJNS4_10UnderscoreESV_SV_EEEEENS4_13SM90_TMA_LOADENS4_14ComposedLayoutINS4_7SwizzleILi3ELi4ELi3EEENS4_18smem_ptr_flag_bitsILi16EEENSR_INS5_IJNSA_ILi8EEESE_EEENS5_IJSE_SB_EEEEEEEvNS4_8identityESY_S18_vS19_EENS_8epilogue10collective18CollectiveEpilogueINS1B_23Sm100TmaWarpSpecializedILi4ELi2ELi16ELb1ELb0EEEJSG_NS5_IJNSR_ISE_SB_EENSR_INSA_ILi32EEESB_EEEEESH_SI_SH_SI_NS1B_6fusion15FusionCallbacksIS1F_NS1K_17LinearCombinationISH_fSH_fLNS_15FloatRoundStyleE2EEESG_S1J_JEEENS4_5SM1004TMEM4LOAD26SM100_TMEM_LOAD_16dp256b4xESY_NSZ_INS10_ILi2ELi4ELi3EEES13_NSR_INS5_IJS14_S1H_EEENS5_IJS1H_SB_EEEEEEENS4_17SM75_U32x4_LDSM_NENS4_14SM90_TMA_STOREES1Y_NS4_17SM90_U32x4_STSM_NENS4_39AutoVectorizingCopyWithAssumedAlignmentILi128EEEEEEvvEEEEvNT_6ParamsE)
        /*0008*/ 	.word	0x0000005b


	//----- nvinfo : EIATTR_FRAME_SIZE
	.align		4
.L_19:
        /*000c*/ 	.byte	0x04, 0x11
        /*000e*/ 	.short	(.L_21 - .L_20)
	.align		4
.L_20:
        /*0010*/ 	.word	index@($__internal_2_$__cuda_sm10x_tcgen05_guardrail_trap_unallocated_columns_being_dealloced)
        /*0014*/ 	.word	0x00000000


	//----- nvinfo : EIATTR_FRAME_SIZE
	.align		4
.L_21:
        /*0018*/ 	.byte	0x04, 0x11
        /*001a*/ 	.short	(.L_23 - .L_22)
	.align		4
.L_22:
        /*001c*/ 	.word	index@($__internal_1_$__cuda_sm10x_tcgen05_guardrail_trap_phase_invalid_during_alloc)
        /*0020*/ 	.word	0x00000000


	//----- nvinfo : EIATTR_FRAME_SIZE
	.align		4
.L_23:
        /*0024*/ 	.byte	0x04, 0x11
        /*0026*/ 	.short	(.L_25 - .L_24)
	.align		4
.L_24:
        /*0028*/ 	.word	index@($__internal_0_$__cuda_sm10x_tcgen05_guardrail_trap_col_being_dealloced_not_returned_by_alloc)
        /*002c*/ 	.word	0x00000000


	//----- nvinfo : EIATTR_FRAME_SIZE
	.align		4
.L_25:
        /*0030*/ 	.byte	0x04, 0x11
        /*0032*/ 	.short	(.L_27 - .L_26)
	.align		4
.L_26:
        /*0034*/ 	.word	index@(_ZN7cutlass13device_kernelINS_4gemm6kernel13GemmUniversalIN4cute5tupleIJiiiiEEENS1_10collective13CollectiveMmaINS1_35MainloopSm100TmaUmmaWarpSpecializedILi8ELi2ELi4ENS5_IJNS4_1CILi1EEESB_SB_EEEEENS5_IJNSA_ILi64EEENSA_ILi128EEESE_EEENS_6half_tENS5_IJlSB_lEEESH_SI_NS4_8TiledMMAINS4_8MMA_AtomIJNS4_20SM100_MMA_F16BF16_SSISH_SH_fLi64ELi128ELNS4_4UMMA5MajorE0ELSN_0ELNSM_7ScaleInE0ELSO_0EEEEEENS4_6LayoutISC_NS5_IJNSA_ILi0EEESS_SS_EEEEENS5_IJNS4_10UnderscoreESV_SV_EEEEENS4_13SM90_TMA_LOADENS4_14ComposedLayoutINS4_7SwizzleILi3ELi4ELi3EEENS4_18smem_ptr_flag_bitsILi16EEENSR_INS5_IJNSA_ILi8EEESE_EEENS5_IJSE_SB_EEEEEEEvNS4_8identityESY_S18_vS19_EENS_8epilogue10collective18CollectiveEpilogueINS1B_23Sm100TmaWarpSpecializedILi4ELi2ELi16ELb1ELb0EEEJSG_NS5_IJNSR_ISE_SB_EENSR_INSA_ILi32EEESB_EEEEESH_SI_SH_SI_NS1B_6fusion15FusionCallbacksIS1F_NS1K_17LinearCombinationISH_fSH_fLNS_15FloatRoundStyleE2EEESG_S1J_JEEENS4_5SM1004TMEM4LOAD26SM100_TMEM_LOAD_16dp256b4xESY_NSZ_INS10_ILi2ELi4ELi3EEES13_NSR_INS5_IJS14_S1H_EEENS5_IJS1H_SB_EEEEEEENS4_17SM75_U32x4_LDSM_NENS4_14SM90_TMA_STOREES1Y_NS4_17SM90_U32x4_STSM_NENS4_39AutoVectorizingCopyWithAssumedAlignmentILi128EEEEEEvvEEEEvNT_6ParamsE)
        /*0038*/ 	.word	0x00000000


	//----- nvinfo : EIATTR_MIN_STACK_SIZE
	.align		4
.L_27:
        /*003c*/ 	.byte	0x04, 0x12
        /*003e*/ 	.short	(.L_29 - .L_28)
	.align		4
.L_28:
        /*0040*/ 	.word	index@(_ZN7cutlass13device_kernelINS_4gemm6kernel13GemmUniversalIN4cute5tupleIJiiiiEEENS1_10collective13CollectiveMmaINS1_35MainloopSm100TmaUmmaWarpSpecializedILi8ELi2ELi4ENS5_IJNS4_1CILi1EEESB_SB_EEEEENS5_IJNSA_ILi64EEENSA_ILi128EEESE_EEENS_6half_tENS5_IJlSB_lEEESH_SI_NS4_8TiledMMAINS4_8MMA_AtomIJNS4_20SM100_MMA_F16BF16_SSISH_SH_fLi64ELi128ELNS4_4UMMA5MajorE0ELSN_0ELNSM_7ScaleInE0ELSO_0EEEEEENS4_6LayoutISC_NS5_IJNSA_ILi0EEESS_SS_EEEEENS5_IJNS4_10UnderscoreESV_SV_EEEEENS4_13SM90_TMA_LOADENS4_14ComposedLayoutINS4_7SwizzleILi3ELi4ELi3EEENS4_18smem_ptr_flag_bitsILi16EEENSR_INS5_IJNSA_ILi8EEESE_EEENS5_IJSE_SB_EEEEEEEvNS4_8identityESY_S18_vS19_EENS_8epilogue10collective18CollectiveEpilogueINS1B_23Sm100TmaWarpSpecializedILi4ELi2ELi16ELb1ELb0EEEJSG_NS5_IJNSR_ISE_SB_EENSR_INSA_ILi32EEESB_EEEEESH_SI_SH_SI_NS1B_6fusion15FusionCallbacksIS1F_NS1K_17LinearCombinationISH_fSH_fLNS_15FloatRoundStyleE2EEESG_S1J_JEEENS4_5SM1004TMEM4LOAD26SM100_TMEM_LOAD_16dp256b4xESY_NSZ_INS10_ILi2ELi4ELi3EEES13_NSR_INS5_IJS14_S1H_EEENS5_IJS1H_SB_EEEEEEENS4_17SM75_U32x4_LDSM_NENS4_14SM90_TMA_STOREES1Y_NS4_17SM90_U32x4_STSM_NENS4_39AutoVectorizingCopyWithAssumedAlignmentILi128EEEEEEvvEEEEvNT_6ParamsE)
        /*0044*/ 	.word	0x00000000
.L_29:


//--------------------- .nv.compat                --------------------------
	.section	.nv.compat,"",@"SHT_CUDA_COMPAT_INFO"
	.align	4
        /*0000*/ 	.byte	0x02, 0x09, 0x01, 0x00, 0x02, 0x02, 0x02, 0x00, 0x02, 0x05, 0x05, 0x00, 0x03, 0x07, 0x01, 0x01
        /*0010*/ 	.byte	0x02, 0x03, 0x01, 0x00, 0x02, 0x06, 0x01, 0x00, 0x04, 0x0b, 0x08, 0x00, 0x09, 0x00, 0x00, 0x00
        /*0020*/ 	.byte	0x00, 0x00, 0x00, 0x00


//--------------------- .nv.info._ZN7cutlass13device_kernelINS_4gemm6kernel13GemmUniversalIN4cute5tupleIJiiiiEEENS1_10collective13CollectiveMmaINS1_35MainloopSm100TmaUmmaWarpSpecializedILi8ELi2ELi4ENS5_IJNS4_1CILi1EEESB_SB_EEEEENS5_IJNSA_ILi64EEENSA_ILi128EEESE_EEENS_6half_tENS5_IJlSB_lEEESH_SI_NS4_8TiledMMAINS4_8MMA_AtomIJNS4_20SM100_MMA_F16BF16_SSISH_SH_fLi64ELi128ELNS4_4UMMA5MajorE0ELSN_0ELNSM_7ScaleInE0ELSO_0EEEEEENS4_6LayoutISC_NS5_IJNSA_ILi0EEESS_SS_EEEEENS5_IJNS4_10UnderscoreESV_SV_EEEEENS4_13SM90_TMA_LOADENS4_14ComposedLayoutINS4_7SwizzleILi3ELi4ELi3EEENS4_18smem_ptr_flag_bitsILi16EEENSR_INS5_IJNSA_ILi8EEESE_EEENS5_IJSE_SB_EEEEEEEvNS4_8identityESY_S18_vS19_EENS_8epilogue10collective18CollectiveEpilogueINS1B_23Sm100TmaWarpSpecializedILi4ELi2ELi16ELb1ELb0EEEJSG_NS5_IJNSR_ISE_SB_EENSR_INSA_ILi32EEESB_EEEEESH_SI_SH_SI_NS1B_6fusion15FusionCallbacksIS1F_NS1K_17LinearCombinationISH_fSH_fLNS_15FloatRoundStyleE2EEESG_S1J_JEEENS4_5SM1004TMEM4LOAD26SM100_TMEM_LOAD_16dp256b4xESY_NSZ_INS10_ILi2ELi4ELi3EEES13_NSR_INS5_IJS14_S1H_EEENS5_IJS1H_SB_EEEEEEENS4_17SM75_U32x4_LDSM_NENS4_14SM90_TMA_STOREES1Y_NS4_17SM90_U32x4_STSM_NENS4_39AutoVectorizingCopyWithAssumedAlignmentILi128EEEEEEvvEEEEvNT_6ParamsE --------------------------
	.section	.nv.info._ZN7cutlass13device_kernelINS_4gemm6kernel13GemmUniversalIN4cute5tupleIJiiiiEEENS1_10collective13CollectiveMmaINS1_35MainloopSm100TmaUmmaWarpSpecializedILi8ELi2ELi4ENS5_IJNS4_1CILi1EEESB_SB_EEEEENS5_IJNSA_ILi64EEENSA_ILi128EEESE_EEENS_6half_tENS5_IJlSB_lEEESH_SI_NS4_8TiledMMAINS4_8MMA_AtomIJNS4_20SM100_MMA_F16BF16_SSISH_SH_fLi64ELi128ELNS4_4UMMA5MajorE0ELSN_0ELNSM_7ScaleInE0ELSO_0EEEEEENS4_6LayoutISC_NS5_IJNSA_ILi0EEESS_SS_EEEEENS5_IJNS4_10UnderscoreESV_SV_EEEEENS4_13SM90_TMA_LOADENS4_14ComposedLayoutINS4_7SwizzleILi3ELi4ELi3EEENS4_18smem_ptr_flag_bitsILi16EEENSR_INS5_IJNSA_ILi8EEESE_EEENS5_IJSE_SB_EEEEEEEvNS4_8identityESY_S18_vS19_EENS_8epilogue10collective18CollectiveEpilogueINS1B_23Sm100TmaWarpSpecializedILi4ELi2ELi16ELb1ELb0EEEJSG_NS5_IJNSR_ISE_SB_EENSR_INSA_ILi32EEESB_EEEEESH_SI_SH_SI_NS1B_6fusion15FusionCallbacksIS1F_NS1K_17LinearCombinationISH_fSH_fLNS_15FloatRoundStyleE2EEESG_S1J_JEEENS4_5SM1004TMEM4LOAD26SM100_TMEM_LOAD_16dp256b4xESY_NSZ_INS10_ILi2ELi4ELi3EEES13_NSR_INS5_IJS14_S1H_EEENS5_IJS1H_SB_EEEEEEENS4_17SM75_U32x4_LDSM_NENS4_14SM90_TMA_STOREES1Y_NS4_17SM90_U32x4_STSM_NENS4_39AutoVectorizingCopyWithAssumedAlignmentILi128EEEEEEvvEEEEvNT_6ParamsE,"",@"SHT_CUDA_INFO"
	.sectionflags	@""
	.align	4


	//----- nvinfo : EIATTR_CUDA_API_VERSION
	.align		4
        /*0000*/ 	.byte	0x04, 0x37
        /*0002*/ 	.short	(.L_31 - .L_30)
.L_30:
        /*0004*/ 	.word	0x00000082


	//----- nvinfo : EIATTR_KPARAM_INFO
	.align		4
.L_31:
        /*0008*/ 	.byte	0x04, 0x17
        /*000a*/ 	.short	(.L_33 - .L_32)
.L_32:
        /*000c*/ 	.word	0x00000000
        /*0010*/ 	.short	0x0000
        /*0012*/ 	.short	0x0000
        /*0014*/ 	.byte	0x00, 0xf0, 0x01, 0x20


	//----- nvinfo : EIATTR_AT_ENTRY_FRAGMENTS
	.align		4
.L_33:
        /*0018*/ 	.byte	0x04, 0x4f
        /*001a*/ 	.short	(.L_35 - .L_34)


	//   ....[0]....
.L_34:
        /*001c*/ 	.word	0x00000006


	//----- nvinfo : EIATTR_RESERVED_SMEM_USED
	.align		4
.L_35:
        /*0020*/ 	.byte	0x01, 0x41
	.zero		2


	//----- nvinfo : EIATTR_SPARSE_MMA_MASK
	.align		4
        /*0024*/ 	.byte	0x03, 0x50
        /*0026*/ 	.short	0x0000


	//----- nvinfo : EIATTR_TCGEN05_1CTA_USED
	.align		4
        /*0028*/ 	.byte	0x01, 0x51
	.zero		2


	//----- nvinfo : EIATTR_MAXREG_COUNT
	.align		4
        /*002c*/ 	.byte	0x03, 0x1b
        /*002e*/ 	.short	0x00ff


	//----- nvinfo : EIATTR_NUM_BARRIERS
	.align		4
        /*0030*/ 	.byte	0x02, 0x4c
        /*0032*/ 	.byte	0x07
	.zero		1


	//----- nvinfo : EIATTR_EXTERNS
	.align		4
        /*0034*/ 	.byte	0x04, 0x0f
        /*0036*/ 	.short	(.L_37 - .L_36)


	//   ....[0]....
	.align		4
.L_36:
        /*0038*/ 	.word	index@(__assertfail)


	//----- nvinfo : EIATTR_MERCURY_ISA_VERSION
	.align		4
.L_37:
        /*003c*/ 	.byte	0x03, 0x5f
        /*003e*/ 	.short	0x0101


	//----- nvinfo : EIATTR_INT_WARP_WIDE_INSTR_OFFSETS
	.align		4
        /*0040*/ 	.byte	0x04, 0x31
        /*0042*/ 	.short	(.L_39 - .L_38)


	//   ....[0]....
.L_38:
        /*0044*/ 	.word	0x00001e70


	//   ....[1]....
        /*0048*/ 	.word	0x00003b60


	//   ....[2]....
        /*004c*/ 	.word	0x00003b80


	//   ....[3]....
        /*0050*/ 	.word	0x00003bb0


	//   ....[4]....
        /*0054*/ 	.word	0x000044f0


	//   ....[5]....
        /*0058*/ 	.word	0x00004560


	//   ....[6]....
        /*005c*/ 	.word	0x00004640


	//   ....[7]....
        /*0060*/ 	.word	0x000046c0


	//   ....[8]....
        /*0064*/ 	.word	0x000047d0


	//   ....[9]....
        /*0068*/ 	.word	0x00004860


	//   ....[10]....
        /*006c*/ 	.word	0x00004a40


	//   ....[11]....
        /*0070*/ 	.word	0x00004ba0


	//----- nvinfo : EIATTR_COOP_GROUP_MASK_REGIDS
	.align		4
.L_39:
        /*0074*/ 	.byte	0x04, 0x29
        /*0076*/ 	.short	(.L_41 - .L_40)


	//   ....[0]....
.L_40:
        /*0078*/ 	.word	0xffffffff


	//   ....[1]....
        /*007c*/ 	.word	0xffffffff


	//   ....[2]....
        /*0080*/ 	.word	0xffffffff


	//   ....[3]....
        /*0084*/ 	.word	0xffffffff


	//   ....[4]....
        /*0088*/ 	.word	0xffffffff


	//   ....[5]....
        /*008c*/ 	.word	0xffffffff


	//   ....[6]....
        /*0090*/ 	.word	0xffffffff


	//   ....[7]....
        /*0094*/ 	.word	0xffffffff


	//   ....[8]....
        /*0098*/ 	.word	0xffffffff


	//   ....[9]....
        /*009c*/ 	.word	0xffffffff


	//   ....[10]....
        /*00a0*/ 	.word	0xffffffff


	//   ....[11]....
        /*00a4*/ 	.word	0xffffffff


	//   ....[12]....
        /*00a8*/ 	.word	0xffffffff


	//----- nvinfo : EIATTR_COOP_GROUP_INSTR_OFFSETS
	.align		4
.L_41:
        /*00ac*/ 	.byte	0x04, 0x28
        /*00ae*/ 	.short	(.L_43 - .L_42)


	//   ....[0]....
.L_42:
        /*00b0*/ 	.word	0x00000090


	//   ....[1]....
        /*00b4*/ 	.word	0x000004d0


	//   ....[2]....
        /*00b8*/ 	.word	0x000006c0


	//   ....[3]....
        /*00bc*/ 	.word	0x00000860


	//   ....[4]....
        /*00c0*/ 	.word	0x00000960


	//   ....[5]....
        /*00c4*/ 	.word	0x00000ad0


	//   ....[6]....
        /*00c8*/ 	.word	0x00000c70


	//   ....[7]....
        /*00cc*/ 	.word	0x00001d50


	//   ....[8]....
        /*00d0*/ 	.word	0x00002d70


	//   ....[9]....
        /*00d4*/ 	.word	0x00002f80


	//   ....[10]....
        /*00d8*/ 	.word	0x00002fb0


	//   ....[11]....
        /*00dc*/ 	.word	0x00003a40


	//   ....[12]....
        /*00e0*/ 	.word	0x00003c70


	//----- nvinfo : EIATTR_VRC_CTA_INIT_COUNT
	.align		4
.L_43:
        /*00e4*/ 	.byte	0x02, 0x4a
        /*00e6*/ 	.byte	0x80
	.zero		1


	//----- nvinfo : EIATTR_SYSCALL_OFFSETS
	.align		4
        /*00e8*/ 	.byte	0x04, 0x46
        /*00ea*/ 	.short	(.L_45 - .L_44)


	//   ....[0]....
.L_44:
        /*00ec*/ 	.word	0x00005650


	//   ....[1]....
        /*00f0*/ 	.word	0x00005740


	//   ....[2]....
        /*00f4*/ 	.word	0x00005ea0


	//   ....[3]....
        /*00f8*/ 	.word	0x00006750


	//   ....[4]....
        /*00fc*/ 	.word	0x00006fd0


	//   ....[5]....
        /*0100*/ 	.word	0x00007850


	//----- nvinfo : EIATTR_MBARRIER_INSTR_OFFSETS
	.align		4
.L_45:
        /*0104*/ 	.byte	0x04, 0x39
        /*0106*/ 	.short	(.L_47 - .L_46)


	//   ....[0]....
.L_46:
        /*0108*/ 	.word	0x000005b0
        /*010c*/ 	.word	0x000000ff
        /*0110*/ 	.word	0x00000000
        /*0114*/ 	.short	0x0100
        /*0116*/ 	.byte	0x05
	.zero		1


	//   ....[1]....
        /*0118*/ 	.word	0x000005c0
        /*011c*/ 	.word	0x000000ff
        /*0120*/ 	.word	0x00000040
        /*0124*/ 	.short	0x0100
        /*0126*/ 	.byte	0x05
	.zero		1


	//   ....[2]....
        /*0128*/ 	.word	0x000005d0
        /*012c*/ 	.word	0x000000ff
        /*0130*/ 	.word	0x00000008
        /*0134*/ 	.short	0x0100
        /*0136*/ 	.byte	0x05
	.zero		1


	//   ....[3]....
        /*0138*/ 	.word	0x000005e0
        /*013c*/ 	.word	0x000000ff
        /*0140*/ 	.word	0x00000048
        /*0144*/ 	.short	0x0100
        /*0146*/ 	.byte	0x05
	.zero		1


	//   ....[4]....
        /*0148*/ 	.word	0x000005f0
        /*014c*/ 	.word	0x000000ff
        /*0150*/ 	.word	0x00000010
        /*0154*/ 	.short	0x0100
        /*0156*/ 	.byte	0x05
	.zero		1


	//   ....[5]....
        /*0158*/ 	.word	0x00000600
        /*015c*/ 	.word	0x000000ff
        /*0160*/ 	.word	0x00000050
        /*0164*/ 	.short	0x0100
        /*0166*/ 	.byte	0x05
	.zero		1


	//   ....[6]....
        /*0168*/ 	.word	0x00000610
        /*016c*/ 	.word	0x000000ff
        /*0170*/ 	.word	0x00000018
        /*0174*/ 	.short	0x0100
        /*0176*/ 	.byte	0x05
	.zero		1


	//   ....[7]....
        /*0178*/ 	.word	0x00000620
        /*017c*/ 	.word	0x000000ff
        /*0180*/ 	.word	0x00000058
        /*0184*/ 	.short	0x0100
        /*0186*/ 	.byte	0x05
	.zero		1


	//   ....[8]....
        /*0188*/ 	.word	0x00000630
        /*018c*/ 	.word	0x000000ff
        /*0190*/ 	.word	0x00000020
        /*0194*/ 	.short	0x0100
        /*0196*/ 	.byte	0x05
	.zero		1


	//   ....[9]....
        /*0198*/ 	.word	0x00000640
        /*019c*/ 	.word	0x000000ff
        /*01a0*/ 	.word	0x00000060
        /*01a4*/ 	.short	0x0100
        /*01a6*/ 	.byte	0x05
	.zero		1


	//   ....[10]....
        /*01a8*/ 	.word	0x00000650
        /*01ac*/ 	.word	0x000000ff
        /*01b0*/ 	.word	0x00000028
        /*01b4*/ 	.short	0x0100
        /*01b6*/ 	.byte	0x05
	.zero		1


	//   ....[11]....
        /*01b8*/ 	.word	0x00000660
        /*01bc*/ 	.word	0x000000ff
        /*01c0*/ 	.word	0x00000068
        /*01c4*/ 	.short	0x0100
        /*01c6*/ 	.byte	0x05
	.zero		1


	//   ....[12]....
        /*01c8*/ 	.word	0x00000670
        /*01cc*/ 	.word	0x000000ff
        /*01d0*/ 	.word	0x00000030
        /*01d4*/ 	.short	0x0100
        /*01d6*/ 	.byte	0x05
	.zero		1


	//   ....[13]....
        /*01d8*/ 	.word	0x00000680
        /*01dc*/ 	.word	0x000000ff
        /*01e0*/ 	.word	0x00000070
        /*01e4*/ 	.short	0x0100
        /*01e6*/ 	.byte	0x05
	.zero		1


	//   ....[14]....
        /*01e8*/ 	.word	0x00000690
        /*01ec*/ 	.word	0x000000ff
        /*01f0*/ 	.word	0x00000038
        /*01f4*/ 	.short	0x0100
        /*01f6*/ 	.byte	0x05
	.zero		1


	//   ....[15]....
        /*01f8*/ 	.word	0x000006a0
        /*01fc*/ 	.word	0x000000ff
        /*0200*/ 	.word	0x00000078
        /*0204*/ 	.short	0x0100
        /*0206*/ 	.byte	0x05
	.zero		1


	//   ....[16]....
        /*0208*/ 	.word	0x000007d0
        /*020c*/ 	.word	0x000000ff
        /*0210*/ 	.word	0x00000080
        /*0214*/ 	.short	0x0100
        /*0216*/ 	.byte	0x07
	.zero		1


	//   ....[17]....
        /*0218*/ 	.word	0x000007e0
        /*021c*/ 	.word	0x000000ff
        /*0220*/ 	.word	0x000000a0
        /*0224*/ 	.short	0x0100
        /*0226*/ 	.byte	0x07
	.zero		1


	//   ....[18]....
        /*0228*/ 	.word	0x000007f0
        /*022c*/ 	.word	0x000000ff
        /*0230*/ 	.word	0x00000088
        /*0234*/ 	.short	0x0100
        /*0236*/ 	.byte	0x07
	.zero		1


	//   ....[19]....
        /*0238*/ 	.word	0x00000800
        /*023c*/ 	.word	0x000000ff
        /*0240*/ 	.word	0x000000a8
        /*0244*/ 	.short	0x0100
        /*0246*/ 	.byte	0x07
	.zero		1


	//   ....[20]....
        /*0248*/ 	.word	0x00000810
        /*024c*/ 	.word	0x000000ff
        /*0250*/ 	.word	0x00000090
        /*0254*/ 	.short	0x0100
        /*0256*/ 	.byte	0x07
	.zero		1


	//   ....[21]....
        /*0258*/ 	.word	0x00000820
        /*025c*/ 	.word	0x000000ff
        /*0260*/ 	.word	0x000000b0
        /*0264*/ 	.short	0x0100
        /*0266*/ 	.byte	0x07
	.zero		1


	//   ....[22]....
        /*0268*/ 	.word	0x00000830
        /*026c*/ 	.word	0x000000ff
        /*0270*/ 	.word	0x00000098
        /*0274*/ 	.short	0x0100
        /*0276*/ 	.byte	0x07
	.zero		1


	//   ....[23]....
        /*0278*/ 	.word	0x00000840
        /*027c*/ 	.word	0x000000ff
        /*0280*/ 	.word	0x000000b8
        /*0284*/ 	.short	0x0100
        /*0286*/ 	.byte	0x07
	.zero		1


	//   ....[24]....
        /*0288*/ 	.word	0x00000930
        /*028c*/ 	.word	0x000000ff
        /*0290*/ 	.word	0x000000c0
        /*0294*/ 	.short	0x0100
        /*0296*/ 	.byte	0x05
	.zero		1


	//   ....[25]....
        /*0298*/ 	.word	0x00000940
        /*029c*/ 	.word	0x000000ff
        /*02a0*/ 	.word	0x000000c8
        /*02a4*/ 	.short	0x0100
        /*02a6*/ 	.byte	0x05
	.zero		1


	//   ....[26]....
        /*02a8*/ 	.word	0x00000a80
        /*02ac*/ 	.word	0x000000ff
        /*02b0*/ 	.word	0x000000d0
        /*02b4*/ 	.short	0x0100
        /*02b6*/ 	.byte	0x05
	.zero		1


	//   ....[27]....
        /*02b8*/ 	.word	0x00000a90
        /*02bc*/ 	.word	0x000000ff
        /*02c0*/ 	.word	0x000000e0
        /*02c4*/ 	.short	0x0100
        /*02c6*/ 	.byte	0x05
	.zero		1


	//   ....[28]....
        /*02c8*/ 	.word	0x00000aa0
        /*02cc*/ 	.word	0x000000ff
        /*02d0*/ 	.word	0x000000d8
        /*02d4*/ 	.short	0x0100
        /*02d6*/ 	.byte	0x05
	.zero		1


	//   ....[29]....
        /*02d8*/ 	.word	0x00000ab0
        /*02dc*/ 	.word	0x000000ff
        /*02e0*/ 	.word	0x000000e8
        /*02e4*/ 	.short	0x0100
        /*02e6*/ 	.byte	0x05
	.zero		1


	//   ....[30]....
        /*02e8*/ 	.word	0x00000be0
        /*02ec*/ 	.word	0x000000ff
        /*02f0*/ 	.word	0x000000f0
        /*02f4*/ 	.short	0x0100
        /*02f6*/ 	.byte	0x07
	.zero		1


	//   ....[31]....
        /*02f8*/ 	.word	0x00000bf0
        /*02fc*/ 	.word	0x000000ff
        /*0300*/ 	.word	0x00000110
        /*0304*/ 	.short	0x0100
        /*0306*/ 	.byte	0x07
	.zero		1


	//   ....[32]....
        /*0308*/ 	.word	0x00000c00
        /*030c*/ 	.word	0x000000ff
        /*0310*/ 	.word	0x000000f8
        /*0314*/ 	.short	0x0100
        /*0316*/ 	.byte	0x07
	.zero		1


	//   ....[33]....
        /*0318*/ 	.word	0x00000c10
        /*031c*/ 	.word	0x000000ff
        /*0320*/ 	.word	0x00000118
        /*0324*/ 	.short	0x0100
        /*0326*/ 	.byte	0x07
	.zero		1


	//   ....[34]....
        /*0328*/ 	.word	0x00000c20
        /*032c*/ 	.word	0x000000ff
        /*0330*/ 	.word	0x00000100
        /*0334*/ 	.short	0x0100
        /*0336*/ 	.byte	0x07
	.zero		1


	//   ....[35]....
        /*0338*/ 	.word	0x00000c30
        /*033c*/ 	.word	0x000000ff
        /*0340*/ 	.word	0x00000120
        /*0344*/ 	.short	0x0100
        /*0346*/ 	.byte	0x07
	.zero		1


	//   ....[36]....
        /*0348*/ 	.word	0x00000c40
        /*034c*/ 	.word	0x000000ff
        /*0350*/ 	.word	0x00000108
        /*0354*/ 	.short	0x0100
        /*0356*/ 	.byte	0x07
	.zero		1


	//   ....[37]....
        /*0358*/ 	.word	0x00000c50
        /*035c*/ 	.word	0x000000ff
        /*0360*/ 	.word	0x00000128
        /*0364*/ 	.short	0x0100
        /*0366*/ 	.byte	0x07
	.zero		1


	//   ....[38]....
        /*0368*/ 	.word	0x00000d40
        /*036c*/ 	.word	0x000000ff
        /*0370*/ 	.word	0x00000130
        /*0374*/ 	.short	0x0100
        /*0376*/ 	.byte	0x05
	.zero		1


	//   ....[39]....
        /*0378*/ 	.word	0x00000d50
        /*037c*/ 	.word	0x000000ff
        /*0380*/ 	.word	0x00000140
        /*0384*/ 	.short	0x0100
        /*0386*/ 	.byte	0x05
	.zero		1


	//   ....[40]....
        /*0388*/ 	.word	0x00000d60
        /*038c*/ 	.word	0x000000ff
        /*0390*/ 	.word	0x00000138
        /*0394*/ 	.short	0x0100
        /*0396*/ 	.byte	0x05
	.zero		1


	//   ....[41]....
        /*0398*/ 	.word	0x00000d70
        /*039c*/ 	.word	0x000000ff
        /*03a0*/ 	.word	0x00000148
        /*03a4*/ 	.short	0x0100
        /*03a6*/ 	.byte	0x05
	.zero		1


	//   ....[42]....
        /*03a8*/ 	.word	0x00001650
        /*03ac*/ 	.word	0x00000003
        /*03b0*/ 	.word	0x00000140
        /*03b4*/ 	.short	0x010a
        /*03b6*/ 	.byte	0xff
	.zero		1


	//   ....[43]....
        /*03b8*/ 	.word	0x00001680
        /*03bc*/ 	.word	0x00000003
        /*03c0*/ 	.word	0x00000130
        /*03c4*/ 	.short	0x0101
        /*03c6*/ 	.byte	0xff
	.zero		1


	//   ....[44]....
        /*03c8*/ 	.word	0x00001750
        /*03cc*/ 	.word	0x000000ff
        /*03d0*/ 	.word	0x00000040
        /*03d4*/ 	.short	0x010a
        /*03d6*/ 	.byte	0x08
	.zero		1


	//   ....[45]....
        /*03d8*/ 	.word	0x000017f0
        /*03dc*/ 	.word	0x000000ff
        /*03e0*/ 	.word	0x00000040
        /*03e4*/ 	.short	0x010a
        /*03e6*/ 	.byte	0x21
	.zero		1


	//   ....[46]....
        /*03e8*/ 	.word	0x00001940
        /*03ec*/ 	.word	0x000000ff
        /*03f0*/ 	.word	0x00000040
        /*03f4*/ 	.short	0x010a
        /*03f6*/ 	.byte	0x08
	.zero		1


	//   ....[47]....
        /*03f8*/ 	.word	0x00001a50
        /*03fc*/ 	.word	0x000000ff
        /*0400*/ 	.word	0x000000c8
        /*0404*/ 	.short	0x0101
        /*0406*/ 	.byte	0x04
	.zero		1


	//   ....[48]....
        /*0408*/ 	.word	0x00001a70
        /*040c*/ 	.word	0x000000ff
        /*0410*/ 	.word	0x00000040
        /*0414*/ 	.short	0x010a
        /*0416*/ 	.byte	0x08
	.zero		1


	//   ....[49]....
        /*0418*/ 	.word	0x00001af0
        /*041c*/ 	.word	0x000000ff
        /*0420*/ 	.word	0x00000040
        /*0424*/ 	.short	0x010a
        /*0426*/ 	.byte	0x11
	.zero		1


	//   ....[50]....
        /*0428*/ 	.word	0x00001c40
        /*042c*/ 	.word	0x000000ff
        /*0430*/ 	.word	0x00000040
        /*0434*/ 	.short	0x010a
        /*0436*/ 	.byte	0x08
	.zero		1


	//   ....[51]....
        /*0438*/ 	.word	0x00001d80
        /*043c*/ 	.word	0x00000002
        /*0440*/ 	.word	0x000000d0
        /*0444*/ 	.short	0x010a
        /*0446*/ 	.byte	0xff
	.zero		1


	//   ....[52]....
        /*0448*/ 	.word	0x00001e40
        /*044c*/ 	.word	0x00000002
        /*0450*/ 	.word	0x00000000
        /*0454*/ 	.short	0x0101
        /*0456*/ 	.byte	0xff
	.zero		1


	//   ....[53]....
        /*0458*/ 	.word	0x000023a0
        /*045c*/ 	.word	0x000000ff
        /*0460*/ 	.word	0x00000000
        /*0464*/ 	.short	0x010a
        /*0466*/ 	.byte	0x05
	.zero		1


	//   ....[54]....
        /*0468*/ 	.word	0x00002430
        /*046c*/ 	.word	0x000000ff
        /*0470*/ 	.word	0x00000000
        /*0474*/ 	.short	0x010a
        /*0476*/ 	.byte	0x05
	.zero		1


	//   ....[55]....
        /*0478*/ 	.word	0x000024c0
        /*047c*/ 	.word	0x000000ff
        /*0480*/ 	.word	0x00000000
        /*0484*/ 	.short	0x010a
        /*0486*/ 	.byte	0x05
	.zero		1


	//   ....[56]....
        /*0488*/ 	.word	0x00002550
        /*048c*/ 	.word	0x000000ff
        /*0490*/ 	.word	0x00000000
        /*0494*/ 	.short	0x010a
        /*0496*/ 	.byte	0x05
	.zero		1


	//   ....[57]....
        /*0498*/ 	.word	0x000025e0
        /*049c*/ 	.word	0x000000ff
        /*04a0*/ 	.word	0x00000000
        /*04a4*/ 	.short	0x010a
        /*04a6*/ 	.byte	0x05
	.zero		1


	//   ....[58]....
        /*04a8*/ 	.word	0x00002670
        /*04ac*/ 	.word	0x000000ff
        /*04b0*/ 	.word	0x00000000
        /*04b4*/ 	.short	0x010a
        /*04b6*/ 	.byte	0x05
	.zero		1


	//   ....[59]....
        /*04b8*/ 	.word	0x00002700
        /*04bc*/ 	.word	0x000000ff
        /*04c0*/ 	.word	0x00000000
        /*04c4*/ 	.short	0x010a
        /*04c6*/ 	.byte	0x05
	.zero		1


	//   ....[60]....
        /*04c8*/ 	.word	0x000027a0
        /*04cc*/ 	.word	0x00000000
        /*04d0*/ 	.word	0x00000000
        /*04d4*/ 	.short	0x010a
        /*04d6*/ 	.byte	0xff
	.zero		1


	//   ....[61]....
        /*04d8*/ 	.word	0x000028c0
        /*04dc*/ 	.word	0x00000000
        /*04e0*/ 	.word	0x00000130
        /*04e4*/ 	.short	0x010a
        /*04e6*/ 	.byte	0xff
	.zero		1


	//   ....[62]....
        /*04e8*/ 	.word	0x00002920
        /*04ec*/ 	.word	0x00000004
        /*04f0*/ 	.word	0x00000000
        /*04f4*/ 	.short	0x0101
        /*04f6*/ 	.byte	0xff
	.zero		1


	//   ....[63]....
        /*04f8*/ 	.word	0x00002940
        /*04fc*/ 	.word	0x000000ff
        /*0500*/ 	.word	0x000000e0
        /*0504*/ 	.short	0x010a
        /*0506*/ 	.byte	0x05
	.zero		1


	//   ....[64]....
        /*0508*/ 	.word	0x00002a60
        /*050c*/ 	.word	0x00000000
        /*0510*/ 	.word	0x000000d0
        /*0514*/ 	.short	0x010a
        /*0516*/ 	.byte	0xff
	.zero		1


	//   ....[65]....
        /*0518*/ 	.word	0x00002b70
        /*051c*/ 	.word	0x00000000
        /*0520*/ 	.word	0x00000000
        /*0524*/ 	.short	0x0101
        /*0526*/ 	.byte	0xff
	.zero		1


	//   ....[66]....
        /*0528*/ 	.word	0x00002c00
        /*052c*/ 	.word	0x000000ff
        /*0530*/ 	.word	0x000000e0
        /*0534*/ 	.short	0x0106
        /*0536*/ 	.byte	0x05
	.zero		1


	//   ....[67]....
        /*0538*/ 	.word	0x00002c20
        /*053c*/ 	.word	0x000000ff
        /*0540*/ 	.word	0x000000e0
        /*0544*/ 	.short	0x010a
        /*0546*/ 	.byte	0x05
	.zero		1


	//   ....[68]....
        /*0548*/ 	.word	0x00002cb0
        /*054c*/ 	.word	0x000000ff
        /*0550*/ 	.word	0x000000e0
        /*0554*/ 	.short	0x0106
        /*0556*/ 	.byte	0x04
	.zero		1


	//   ....[69]....
        /*0558*/ 	.word	0x00002cf0
        /*055c*/ 	.word	0x00000000
        /*0560*/ 	.word	0x000000e0
        /*0564*/ 	.short	0x010a
        /*0566*/ 	.byte	0xff
	.zero		1


	//   ....[70]....
        /*0568*/ 	.word	0x00003230
        /*056c*/ 	.word	0x00000000
        /*0570*/ 	.word	0x000000d0
        /*0574*/ 	.short	0x010a
        /*0576*/ 	.byte	0xff
	.zero		1


	//   ....[71]....
        /*0578*/ 	.word	0x00003330
        /*057c*/ 	.word	0x00000003
        /*0580*/ 	.word	0x00000000
        /*0584*/ 	.short	0x0101
        /*0586*/ 	.byte	0xff
	.zero		1


	//   ....[72]....
        /*0588*/ 	.word	0x00003340
        /*058c*/ 	.word	0x000000ff
        /*0590*/ 	.word	0x00000000
        /*0594*/ 	.short	0x010a
        /*0596*/ 	.byte	0x06
	.zero		1


	//   ....[73]....
        /*0598*/ 	.word	0x000033c0
        /*059c*/ 	.word	0x000000ff
        /*05a0*/ 	.word	0x00000110
        /*05a4*/ 	.short	0x010a
        /*05a6*/ 	.byte	0x07
	.zero		1


	//   ....[74]....
        /*05a8*/ 	.word	0x000034a0
        /*05ac*/ 	.word	0x000000ff
        /*05b0*/ 	.word	0x00000000
        /*05b4*/ 	.short	0x010a
        /*05b6*/ 	.byte	0x06
	.zero		1


	//   ....[75]....
        /*05b8*/ 	.word	0x000035d0
        /*05bc*/ 	.word	0x000000ff
        /*05c0*/ 	.word	0x00000000
        /*05c4*/ 	.short	0x010a
        /*05c6*/ 	.byte	0x1a
	.zero		1


	//   ....[76]....
        /*05c8*/ 	.word	0x00003870
        /*05cc*/ 	.word	0x000000ff
        /*05d0*/ 	.word	0x00000000
        /*05d4*/ 	.short	0x010a
        /*05d6*/ 	.byte	0x06
	.zero		1


	//   ....[77]....
        /*05d8*/ 	.word	0x00003900
        /*05dc*/ 	.word	0x000000ff
        /*05e0*/ 	.word	0x00000000
        /*05e4*/ 	.short	0x010a
        /*05e6*/ 	.byte	0x06
	.zero		1


	//   ....[78]....
        /*05e8*/ 	.word	0x00003990
        /*05ec*/ 	.word	0x000000ff
        /*05f0*/ 	.word	0x00000000
        /*05f4*/ 	.short	0x010a
        /*05f6*/ 	.byte	0x06
	.zero		1


	//   ....[79]....
        /*05f8*/ 	.word	0x00003a20
        /*05fc*/ 	.word	0x000000ff
        /*0600*/ 	.word	0x00000000
        /*0604*/ 	.short	0x010a
        /*0606*/ 	.byte	0x07
	.zero		1


	//   ....[80]....
        /*0608*/ 	.word	0x00003ea0
        /*060c*/ 	.word	0x00000000
        /*0610*/ 	.word	0x000000d0
        /*0614*/ 	.short	0x010a
        /*0616*/ 	.byte	0xff
	.zero		1


	//   ....[81]....
        /*0618*/ 	.word	0x00003f60
        /*061c*/ 	.word	0x00000000
        /*0620*/ 	.word	0x00000000
        /*0624*/ 	.short	0x0101
        /*0626*/ 	.byte	0xff
	.zero		1


	//   ....[82]....
        /*0628*/ 	.word	0x00004280
        /*062c*/ 	.word	0x000000ff
        /*0630*/ 	.word	0x000000c8
        /*0634*/ 	.short	0x010a
        /*0636*/ 	.byte	0x07
	.zero		1


	//   ....[83]....
        /*0638*/ 	.word	0x00004470
        /*063c*/ 	.word	0x000000ff
        /*0640*/ 	.word	0x000000a0
        /*0644*/ 	.short	0x010a
        /*0646*/ 	.byte	0x07
	.zero		1


	//   ....[84]....
        /*0648*/ 	.word	0x000045e0
        /*064c*/ 	.word	0x000000ff
        /*0650*/ 	.word	0x00000080
        /*0654*/ 	.short	0x010b
        /*0656*/ 	.byte	0x07
	.zero		1


	//   ....[85]....
        /*0658*/ 	.word	0x000045f0
        /*065c*/ 	.word	0x000000ff
        /*0660*/ 	.word	0x00000000
        /*0664*/ 	.short	0x0101
        /*0666*/ 	.byte	0x08
	.zero		1


	//   ....[86]....
        /*0668*/ 	.word	0x00004610
        /*066c*/ 	.word	0x000000ff
        /*0670*/ 	.word	0x000000a8
        /*0674*/ 	.short	0x010a
        /*0676*/ 	.byte	0x07
	.zero		1


	//   ....[87]....
        /*0678*/ 	.word	0x00004770
        /*067c*/ 	.word	0x000000ff
        /*0680*/ 	.word	0x00000088
        /*0684*/ 	.short	0x010b
        /*0686*/ 	.byte	0x07
	.zero		1


	//   ....[88]....
        /*0688*/ 	.word	0x00004780
        /*068c*/ 	.word	0x000000ff
        /*0690*/ 	.word	0x00000000
        /*0694*/ 	.short	0x0101
        /*0696*/ 	.byte	0x08
	.zero		1


	//   ....[89]....
        /*0698*/ 	.word	0x00004790
        /*069c*/ 	.word	0x000000ff
        /*06a0*/ 	.word	0x000000b0
        /*06a4*/ 	.short	0x010a
        /*06a6*/ 	.byte	0x07
	.zero		1


	//   ....[90]....
        /*06a8*/ 	.word	0x00004930
        /*06ac*/ 	.word	0x000000ff
        /*06b0*/ 	.word	0x00000090
        /*06b4*/ 	.short	0x010b
        /*06b6*/ 	.byte	0x07
	.zero		1


	//   ....[91]....
        /*06b8*/ 	.word	0x000049a0
        /*06bc*/ 	.word	0x000000ff
        /*06c0*/ 	.word	0x00000000
        /*06c4*/ 	.short	0x0101
        /*06c6*/ 	.byte	0x08
	.zero		1


	//   ....[92]....
        /*06c8*/ 	.word	0x000049d0
        /*06cc*/ 	.word	0x000000ff
        /*06d0*/ 	.word	0x000000b8
        /*06d4*/ 	.short	0x010a
        /*06d6*/ 	.byte	0x07
	.zero		1


	//   ....[93]....
        /*06d8*/ 	.word	0x00004be0
        /*06dc*/ 	.word	0x000000ff
        /*06e0*/ 	.word	0x00000098
        /*06e4*/ 	.short	0x010b
        /*06e6*/ 	.byte	0x07
	.zero		1


	//   ....[94]....
        /*06e8*/ 	.word	0x00004c00
        /*06ec*/ 	.word	0x000000ff
        /*06f0*/ 	.word	0x00000000
        /*06f4*/ 	.short	0x0101
        /*06f6*/ 	.byte	0x0d
	.zero		1


	//   ....[95]....
        /*06f8*/ 	.word	0x00004c30
        /*06fc*/ 	.word	0x000000ff
        /*0700*/ 	.word	0x000000a0
        /*0704*/ 	.short	0x010a
        /*0706*/ 	.byte	0x07
	.zero		1


	//   ....[96]....
        /*0708*/ 	.word	0x00004c50
        /*070c*/ 	.word	0x000000ff
        /*0710*/ 	.word	0x000000a8
        /*0714*/ 	.short	0x010a
        /*0716*/ 	.byte	0x07
	.zero		1


	//   ....[97]....
        /*0718*/ 	.word	0x00004c70
        /*071c*/ 	.word	0x000000ff
        /*0720*/ 	.word	0x000000b0
        /*0724*/ 	.short	0x010a
        /*0726*/ 	.byte	0x07
	.zero		1


	//   ....[98]....
        /*0728*/ 	.word	0x00004cb0
        /*072c*/ 	.word	0x00000000
        /*0730*/ 	.word	0x000000b8
        /*0734*/ 	.short	0x010a
        /*0736*/ 	.byte	0xff
	.zero		1


	//   ....[99]....
        /*0738*/ 	.word	0x00005010
        /*073c*/ 	.word	0x00000000
        /*0740*/ 	.word	0x000000d0
        /*0744*/ 	.short	0x010a
        /*0746*/ 	.byte	0xff
	.zero		1


	//   ....[100]....
        /*0748*/ 	.word	0x00005120
        /*074c*/ 	.word	0x00000000
        /*0750*/ 	.word	0x00000000
        /*0754*/ 	.short	0x0101
        /*0756*/ 	.byte	0xff
	.zero		1


	//   ....[101]....
        /*0758*/ 	.word	0x00005b80
        /*075c*/ 	.word	0x000000ff
        /*0760*/ 	.word	0x00000080
        /*0764*/ 	.short	0x010a
        /*0766*/ 	.byte	0x30
	.zero		1


	//   ....[102]....
        /*0768*/ 	.word	0x00005bf0
        /*076c*/ 	.word	0x0000004f
        /*0770*/ 	.word	0x000000f0
        /*0774*/ 	.short	0x010a
        /*0776*/ 	.byte	0xff
	.zero		1


	//   ....[103]....
        /*0778*/ 	.word	0x00005ca0
        /*077c*/ 	.word	0x000000ff
        /*0780*/ 	.word	0x00000080
        /*0784*/ 	.short	0x010a
        /*0786*/ 	.byte	0x30
	.zero		1


	//   ....[104]....
        /*0788*/ 	.word	0x00005d80
        /*078c*/ 	.word	0x0000004f
        /*0790*/ 	.word	0x000000f0
        /*0794*/ 	.short	0x010a
        /*0796*/ 	.byte	0xff
	.zero		1


	//   ....[105]....
        /*0798*/ 	.word	0x000064b0
        /*079c*/ 	.word	0x00000000
        /*07a0*/ 	.word	0x00000000
        /*07a4*/ 	.short	0x0101
        /*07a6*/ 	.byte	0xff
	.zero		1


	//   ....[106]....
        /*07a8*/ 	.word	0x000064c0
        /*07ac*/ 	.word	0x00000003
        /*07b0*/ 	.word	0x00000080
        /*07b4*/ 	.short	0x010a
        /*07b6*/ 	.byte	0xff
	.zero		1


	//   ....[107]....
        /*07b8*/ 	.word	0x00006580
        /*07bc*/ 	.word	0x00000003
        /*07c0*/ 	.word	0x00000080
        /*07c4*/ 	.short	0x010a
        /*07c6*/ 	.byte	0xff
	.zero		1


	//   ....[108]....
        /*07c8*/ 	.word	0x00006d30
        /*07cc*/ 	.word	0x00000026
        /*07d0*/ 	.word	0x00000000
        /*07d4*/ 	.short	0x0101
        /*07d6*/ 	.byte	0xff
	.zero		1


	//   ....[109]....
        /*07d8*/ 	.word	0x00006d50
        /*07dc*/ 	.word	0x00000053
        /*07e0*/ 	.word	0x00000080
        /*07e4*/ 	.short	0x010a
        /*07e6*/ 	.byte	0xff
	.zero		1


	//   ....[110]....
        /*07e8*/ 	.word	0x00006e00
        /*07ec*/ 	.word	0x00000053
        /*07f0*/ 	.word	0x00000080
        /*07f4*/ 	.short	0x010a
        /*07f6*/ 	.byte	0xff
	.zero		1


	//   ....[111]....
        /*07f8*/ 	.word	0x000075b0
        /*07fc*/ 	.word	0x00000026
        /*0800*/ 	.word	0x00000000
        /*0804*/ 	.short	0x0101
        /*0806*/ 	.byte	0xff
	.zero		1


	//   ....[112]....
        /*0808*/ 	.word	0x000075d0
        /*080c*/ 	.word	0x00000058
        /*0810*/ 	.word	0x00000080
        /*0814*/ 	.short	0x010a
        /*0816*/ 	.byte	0xff
	.zero		1


	//   ....[113]....
        /*0818*/ 	.word	0x00007680
        /*081c*/ 	.word	0x00000058
        /*0820*/ 	.word	0x00000080
        /*0824*/ 	.short	0x010a
        /*0826*/ 	.byte	0xff
	.zero		1


	//   ....[114]....
        /*0828*/ 	.word	0x000079b0
        /*082c*/ 	.word	0x000000ff
        /*0830*/ 	.word	0x00000000
        /*0834*/ 	.short	0x0101
        /*0836*/ 	.byte	0x05
	.zero		1


	//   ....[115]....
        /*0838*/ 	.word	0x00007e90
        /*083c*/ 	.word	0x00000002
        /*0840*/ 	.word	0x00000000
        /*0844*/ 	.short	0x0101
        /*0846*/ 	.byte	0xff
	.zero		1


	//   ....[116]....
        /*0848*/ 	.word	0x00008100
        /*084c*/ 	.word	0x000000ff
        /*0850*/ 	.word	0x00000000
        /*0854*/ 	.short	0x0101
        /*0856*/ 	.byte	0x04
	.zero		1


	//   ....[117]....
        /*0858*/ 	.word	0x00008120
        /*085c*/ 	.word	0x00000003
        /*0860*/ 	.word	0x00000140
        /*0864*/ 	.short	0x010a
        /*0866*/ 	.byte	0xff
	.zero		1


	//   ....[118]....
        /*0868*/ 	.word	0x00008180
        /*086c*/ 	.word	0x00000002
        /*0870*/ 	.word	0x00000040
        /*0874*/ 	.short	0x010a
        /*0876*/ 	.byte	0xff
	.zero		1


	//   ....[119]....
        /*0878*/ 	.word	0x000081e0
        /*087c*/ 	.word	0x00000002
        /*0880*/ 	.word	0x00000040
        /*0884*/ 	.short	0x010a
        /*0886*/ 	.byte	0xff
	.zero		1


	//   ....[120]....
        /*0888*/ 	.word	0x00008230
        /*088c*/ 	.word	0x00000002
        /*0890*/ 	.word	0x000000d0
        /*0894*/ 	.short	0x010a
        /*0896*/ 	.byte	0xff
	.zero		1


	//   ....[121]....
        /*0898*/ 	.word	0x00008290
        /*089c*/ 	.word	0x00000000
        /*08a0*/ 	.word	0x00000000
        /*08a4*/ 	.short	0x010a
        /*08a6*/ 	.byte	0xff
	.zero		1


	//   ....[122]....
        /*08a8*/ 	.word	0x000082f0
        /*08ac*/ 	.word	0x00000000
        /*08b0*/ 	.word	0x00000000
        /*08b4*/ 	.short	0x010a
        /*08b6*/ 	.byte	0xff
	.zero		1


	//   ....[123]....
        /*08b8*/ 	.word	0x00008350
        /*08bc*/ 	.word	0x00000000
        /*08c0*/ 	.word	0x00000000
        /*08c4*/ 	.short	0x010a
        /*08c6*/ 	.byte	0xff
	.zero		1


	//   ....[124]....
        /*08c8*/ 	.word	0x000083b0
        /*08cc*/ 	.word	0x00000000
        /*08d0*/ 	.word	0x00000000
        /*08d4*/ 	.short	0x010a
        /*08d6*/ 	.byte	0xff
	.zero		1


	//   ....[125]....
        /*08d8*/ 	.word	0x00008410
        /*08dc*/ 	.word	0x00000000
        /*08e0*/ 	.word	0x00000000
        /*08e4*/ 	.short	0x010a
        /*08e6*/ 	.byte	0xff
	.zero		1


	//   ....[126]....
        /*08e8*/ 	.word	0x00008470
        /*08ec*/ 	.word	0x00000000
        /*08f0*/ 	.word	0x00000000
        /*08f4*/ 	.short	0x010a
        /*08f6*/ 	.byte	0xff
	.zero		1


	//   ....[127]....
        /*08f8*/ 	.word	0x000084d0
        /*08fc*/ 	.word	0x00000000
        /*0900*/ 	.word	0x00000000
        /*0904*/ 	.short	0x010a
        /*0906*/ 	.byte	0xff
	.zero		1


	//   ....[128]....
        /*0908*/ 	.word	0x00008520
        /*090c*/ 	.word	0x00000000
        /*0910*/ 	.word	0x00000130
        /*0914*/ 	.short	0x010a
        /*0916*/ 	.byte	0xff
	.zero		1


	//   ....[129]....
        /*0918*/ 	.word	0x00008580
        /*091c*/ 	.word	0x00000000
        /*0920*/ 	.word	0x000000e0
        /*0924*/ 	.short	0x010a
        /*0926*/ 	.byte	0xff
	.zero		1


	//   ....[130]....
        /*0928*/ 	.word	0x000085d0
        /*092c*/ 	.word	0x00000000
        /*0930*/ 	.word	0x000000d0
        /*0934*/ 	.short	0x010a
        /*0936*/ 	.byte	0xff
	.zero		1


	//   ....[131]....
        /*0938*/ 	.word	0x00008630
        /*093c*/ 	.word	0x00000000
        /*0940*/ 	.word	0x000000e0
        /*0944*/ 	.short	0x010a
        /*0946*/ 	.byte	0xff
	.zero		1


	//   ....[132]....
        /*0948*/ 	.word	0x00008680
        /*094c*/ 	.word	0x00000000
        /*0950*/ 	.word	0x000000d0
        /*0954*/ 	.short	0x010a
        /*0956*/ 	.byte	0xff
	.zero		1


	//   ....[133]....
        /*0958*/ 	.word	0x000086e0
        /*095c*/ 	.word	0x00000003
        /*0960*/ 	.word	0x00000110
        /*0964*/ 	.short	0x010a
        /*0966*/ 	.byte	0xff
	.zero		1


	//   ....[134]....
        /*0968*/ 	.word	0x00008740
        /*096c*/ 	.word	0x00000000
        /*0970*/ 	.word	0x00000000
        /*0974*/ 	.short	0x010a
        /*0976*/ 	.byte	0xff
	.zero		1


	//   ....[135]....
        /*0978*/ 	.word	0x000087a0
        /*097c*/ 	.word	0x00000000
        /*0980*/ 	.word	0x00000000
        /*0984*/ 	.short	0x010a
        /*0986*/ 	.byte	0xff
	.zero		1


	//   ....[136]....
        /*0988*/ 	.word	0x00008800
        /*098c*/ 	.word	0x00000000
        /*0990*/ 	.word	0x00000000
        /*0994*/ 	.short	0x010a
        /*0996*/ 	.byte	0xff
	.zero		1


	//   ....[137]....
        /*0998*/ 	.word	0x00008860
        /*099c*/ 	.word	0x00000000
        /*09a0*/ 	.word	0x00000000
        /*09a4*/ 	.short	0x010a
        /*09a6*/ 	.byte	0xff
	.zero		1


	//   ....[138]....
        /*09a8*/ 	.word	0x000088c0
        /*09ac*/ 	.word	0x00000000
        /*09b0*/ 	.word	0x00000000
        /*09b4*/ 	.short	0x010a
        /*09b6*/ 	.byte	0xff
	.zero		1


	//   ....[139]....
        /*09b8*/ 	.word	0x00008910
        /*09bc*/ 	.word	0x00000000
        /*09c0*/ 	.word	0x000000d0
        /*09c4*/ 	.short	0x010a
        /*09c6*/ 	.byte	0xff
	.zero		1


	//   ....[140]....
        /*09c8*/ 	.word	0x00008970
        /*09cc*/ 	.word	0x00000000
        /*09d0*/ 	.word	0x000000c8
        /*09d4*/ 	.short	0x010a
        /*09d6*/ 	.byte	0xff
	.zero		1


	//   ....[141]....
        /*09d8*/ 	.word	0x000089d0
        /*09dc*/ 	.word	0x00000003
        /*09e0*/ 	.word	0x000000a0
        /*09e4*/ 	.short	0x010a
        /*09e6*/ 	.byte	0xff
	.zero		1


	//   ....[142]....
        /*09e8*/ 	.word	0x00008a30
        /*09ec*/ 	.word	0x00000003
        /*09f0*/ 	.word	0x000000a8
        /*09f4*/ 	.short	0x010a
        /*09f6*/ 	.byte	0xff
	.zero		1


	//   ....[143]....
        /*09f8*/ 	.word	0x00008a90
        /*09fc*/ 	.word	0x00000003
        /*0a00*/ 	.word	0x000000b0
        /*0a04*/ 	.short	0x010a
        /*0a06*/ 	.byte	0xff
	.zero		1


	//   ....[144]....
        /*0a08*/ 	.word	0x00008af0
        /*0a0c*/ 	.word	0x00000003
        /*0a10*/ 	.word	0x000000b8
        /*0a14*/ 	.short	0x010a
        /*0a16*/ 	.byte	0xff
	.zero		1


	//   ....[145]....
        /*0a18*/ 	.word	0x00008b50
        /*0a1c*/ 	.word	0x00000000
        /*0a20*/ 	.word	0x000000a0
        /*0a24*/ 	.short	0x010a
        /*0a26*/ 	.byte	0xff
	.zero		1


	//   ....[146]....
        /*0a28*/ 	.word	0x00008bb0
        /*0a2c*/ 	.word	0x00000000
        /*0a30*/ 	.word	0x000000a8
        /*0a34*/ 	.short	0x010a
        /*0a36*/ 	.byte	0xff
	.zero		1


	//   ....[147]....
        /*0a38*/ 	.word	0x00008c10
        /*0a3c*/ 	.word	0x00000000
        /*0a40*/ 	.word	0x000000b0
        /*0a44*/ 	.short	0x010a
        /*0a46*/ 	.byte	0xff
	.zero		1


	//   ....[148]....
        /*0a48*/ 	.word	0x00008c60
        /*0a4c*/ 	.word	0x00000000
        /*0a50*/ 	.word	0x000000d0
        /*0a54*/ 	.short	0x010a
        /*0a56*/ 	.byte	0xff
	.zero		1


	//   ....[149]....
        /*0a58*/ 	.word	0x00008cc0
        /*0a5c*/ 	.word	0x00000002
        /*0a60*/ 	.word	0x00000080
        /*0a64*/ 	.short	0x010a
        /*0a66*/ 	.byte	0xff
	.zero		1


	//   ....[150]....
        /*0a68*/ 	.word	0x00008d10
        /*0a6c*/ 	.word	0x0000004f
        /*0a70*/ 	.word	0x000000f0
        /*0a74*/ 	.short	0x010a
        /*0a76*/ 	.byte	0xff
	.zero		1


	//   ....[151]....
        /*0a78*/ 	.word	0x00008d60
        /*0a7c*/ 	.word	0x00000003
        /*0a80*/ 	.word	0x00000080
        /*0a84*/ 	.short	0x010a
        /*0a86*/ 	.byte	0xff
	.zero		1


	//   ....[152]....
        /*0a88*/ 	.word	0x00008db0
        /*0a8c*/ 	.word	0x00000053
        /*0a90*/ 	.word	0x00000080
        /*0a94*/ 	.short	0x010a
        /*0a96*/ 	.byte	0xff
	.zero		1


	//   ....[153]....
        /*0a98*/ 	.word	0x00008e00
        /*0a9c*/ 	.word	0x00000058
        /*0aa0*/ 	.word	0x00000080
        /*0aa4*/ 	.short	0x010a
        /*0aa6*/ 	.byte	0xff
	.zero		1


	//----- nvinfo : EIATTR_NUM_MBARRIERS
	.align		4
.L_47:
        /*0aa8*/ 	.byte	0x03, 0x38
        /*0aaa*/ 	.short	0x002a


	//----- nvinfo : EIATTR_EXIT_INSTR_OFFSETS
	.align		4
        /*0aac*/ 	.byte	0x04, 0x1c
        /*0aae*/ 	.short	(.L_49 - .L_48)


	//   ....[0]....
.L_48:
        /*0ab0*/ 	.word	0x000027d0


	//   ....[1]....
        /*0ab4*/ 	.word	0x00002cc0


	//   ....[2]....
        /*0ab8*/ 	.word	0x00002d20


	//   ....[3]....
        /*0abc*/ 	.word	0x00003c80


	//   ....[4]....
        /*0ac0*/ 	.word	0x00004ce0


	//   ....[5]....
        /*0ac4*/ 	.word	0x00004d20


	//   ....[6]....
        /*0ac8*/ 	.word	0x00007ff0


	//   ....[7]....
        /*0acc*/ 	.word	0x00008070


	//   ....[8]....
        /*0ad0*/ 	.word	0x000080a0


	//   ....[9]....
        /*0ad4*/ 	.word	0x00008110


	//----- nvinfo : EIATTR_MAX_THREADS
	.align		4
.L_49:
        /*0ad8*/ 	.byte	0x04, 0x05
        /*0ada*/ 	.short	(.L_51 - .L_50)
.L_50:
        /*0adc*/ 	.word	0x00000100
        /*0ae0*/ 	.word	0x00000001
        /*0ae4*/ 	.word	0x00000001


	//----- nvinfo : EIATTR_CRS_STACK_SIZE
	.align		4
.L_51:
        /*0ae8*/ 	.byte	0x04, 0x1e
        /*0aea*/ 	.short	(.L_53 - .L_52)
.L_52:
        /*0aec*/ 	.word	0x00000000


	//----- nvinfo : EIATTR_CBANK_PARAM_SIZE
	.align		4
.L_53:
        /*0af0*/ 	.byte	0x03, 0x19
        /*0af2*/ 	.short	0x0800


	//----- nvinfo : EIATTR_PARAM_CBANK
	.align		4
        /*0af4*/ 	.byte	0x04, 0x0a
        /*0af6*/ 	.short	(.L_55 - .L_54)
	.align		4
.L_54:
        /*0af8*/ 	.word	index@(.nv.constant0._ZN7cutlass13device_kernelINS_4gemm6kernel13GemmUniversalIN4cute5tupleIJiiiiEEENS1_10collective13CollectiveMmaINS1_35MainloopSm100TmaUmmaWarpSpecializedILi8ELi2ELi4ENS5_IJNS4_1CILi1EEESB_SB_EEEEENS5_IJNSA_ILi64EEENSA_ILi128EEESE_EEENS_6half_tENS5_IJlSB_lEEESH_SI_NS4_8TiledMMAINS4_8MMA_AtomIJNS4_20SM100_MMA_F16BF16_SSISH_SH_fLi64ELi128ELNS4_4UMMA5MajorE0ELSN_0ELNSM_7ScaleInE0ELSO_0EEEEEENS4_6LayoutISC_NS5_IJNSA_ILi0EEESS_SS_EEEEENS5_IJNS4_10UnderscoreESV_SV_EEEEENS4_13SM90_TMA_LOADENS4_14ComposedLayoutINS4_7SwizzleILi3ELi4ELi3EEENS4_18smem_ptr_flag_bitsILi16EEENSR_INS5_IJNSA_ILi8EEESE_EEENS5_IJSE_SB_EEEEEEEvNS4_8identityESY_S18_vS19_EENS_8epilogue10collective18CollectiveEpilogueINS1B_23Sm100TmaWarpSpecializedILi4ELi2ELi16ELb1ELb0EEEJSG_NS5_IJNSR_ISE_SB_EENSR_INSA_ILi32EEESB_EEEEESH_SI_SH_SI_NS1B_6fusion15FusionCallbacksIS1F_NS1K_17LinearCombinationISH_fSH_fLNS_15FloatRoundStyleE2EEESG_S1J_JEEENS4_5SM1004TMEM4LOAD26SM100_TMEM_LOAD_16dp256b4xESY_NSZ_INS10_ILi2ELi4ELi3EEES13_NSR_INS5_IJS14_S1H_EEENS5_IJS1H_SB_EEEEEEENS4_17SM75_U32x4_LDSM_NENS4_14SM90_TMA_STOREES1Y_NS4_17SM90_U32x4_STSM_NENS4_39AutoVectorizingCopyWithAssumedAlignmentILi128EEEEEEvvEEEEvNT_6ParamsE)
        /*0afc*/ 	.short	0x0380
        /*0afe*/ 	.short	0x0800


	//----- nvinfo : EIATTR_SW_WAR
	.align		4
.L_55:
        /*0b00*/ 	.byte	0x04, 0x36
        /*0b02*/ 	.short	(.L_57 - .L_56)
.L_56:
        /*0b04*/ 	.word	0x00000008
.L_57:


//--------------------- .nv.callgraph             --------------------------
	.section	.nv.callgraph,"",@"SHT_CUDA_CALLGRAPH"
	.align	4
	.sectionentsize	8
	.align		4
        /*0000*/ 	.word	0x00000000
	.align		4
        /*0004*/ 	.word	0xffffffff
	.align		4
        /*0008*/ 	.word	index@(_ZN7cutlass13device_kernelINS_4gemm6kernel13GemmUniversalIN4cute5tupleIJiiiiEEENS1_10collective13CollectiveMmaINS1_35MainloopSm100TmaUmmaWarpSpecializedILi8ELi2ELi4ENS5_IJNS4_1CILi1EEESB_SB_EEEEENS5_IJNSA_ILi64EEENSA_ILi128EEESE_EEENS_6half_tENS5_IJlSB_lEEESH_SI_NS4_8TiledMMAINS4_8MMA_AtomIJNS4_20SM100_MMA_F16BF16_SSISH_SH_fLi64ELi128ELNS4_4UMMA5MajorE0ELSN_0ELNSM_7ScaleInE0ELSO_0EEEEEENS4_6LayoutISC_NS5_IJNSA_ILi0EEESS_SS_EEEEENS5_IJNS4_10UnderscoreESV_SV_EEEEENS4_13SM90_TMA_LOADENS4_14ComposedLayoutINS4_7SwizzleILi3ELi4ELi3EEENS4_18smem_ptr_flag_bitsILi16EEENSR_INS5_IJNSA_ILi8EEESE_EEENS5_IJSE_SB_EEEEEEEvNS4_8identityESY_S18_vS19_EENS_8epilogue10collective18CollectiveEpilogueINS1B_23Sm100TmaWarpSpecializedILi4ELi2ELi16ELb1ELb0EEEJSG_NS5_IJNSR_ISE_SB_EENSR_INSA_ILi32EEESB_EEEEESH_SI_SH_SI_NS1B_6fusion15FusionCallbacksIS1F_NS1K_17LinearCombinationISH_fSH_fLNS_15FloatRoundStyleE2EEESG_S1J_JEEENS4_5SM1004TMEM4LOAD26SM100_TMEM_LOAD_16dp256b4xESY_NSZ_INS10_ILi2ELi4ELi3EEES13_NSR_INS5_IJS14_S1H_EEENS5_IJS1H_SB_EEEEEEENS4_17SM75_U32x4_LDSM_NENS4_14SM90_TMA_STOREES1Y_NS4_17SM90_U32x4_STSM_NENS4_39AutoVectorizingCopyWithAssumedAlignmentILi128EEEEEEvvEEEEvNT_6ParamsE)
	.align		4
        /*000c*/ 	.word	index@(__assertfail)
	.align		4
        /*0010*/ 	.word	0x00000000
	.align		4
        /*0014*/ 	.word	0xfffffffe
	.align		4
        /*0018*/ 	.word	0x00000000
	.align		4
        /*001c*/ 	.word	0xfffffffd
	.align		4
        /*0020*/ 	.word	0x00000000
	.align		4
        /*0024*/ 	.word	0xfffffffc


//--------------------- .nv.constant4             --------------------------
	.section	.nv.constant4,"a",@progbits
	.align	8
	.align		8
.nv.constant4:
        /*0000*/ 	.dword	__assertfail
	.align		8
        /*0008*/ 	.dword	__unnamed_1
	.align		8
        /*0010*/ 	.dword	__unnamed_2
	.align		8
        /*0018*/ 	.dword	_ZN40_INTERNAL_2a7d1dfa_4_k_cu_088c69c2_215094cuda3std3__45__cpo5beginE
	.align		8
        /*0020*/ 	.dword	_ZN40_INTERNAL_2a7d1dfa_4_k_cu_088c69c2_215094cuda3std3__45__cpo3endE
	.align		8
        /*0028*/ 	.dword	_ZN40_INTERNAL_2a7d1dfa_4_k_cu_088c69c2_215094cuda3std3__45__cpo6cbeginE
	.align		8
        /*0030*/ 	.dword	_ZN40_INTERNAL_2a7d1dfa_4_k_cu_088c69c2_215094cuda3std3__45__cpo4cendE
	.align		8
        /*0038*/ 	.dword	_ZN40_INTERNAL_2a7d1dfa_4_k_cu_088c69c2_215094cuda3std3__442_GLOBAL__N__2a7d1dfa_4_k_cu_088c69c2_215096ignoreE
	.align		8
        /*0040*/ 	.dword	_ZN40_INTERNAL_2a7d1dfa_4_k_cu_088c69c2_215094cuda3std3__419piecewise_constructE
	.align		8
        /*0048*/ 	.dword	_ZN40_INTERNAL_2a7d1dfa_4_k_cu_088c69c2_215094cuda3std3__48in_placeE
	.align		8
        /*0050*/ 	.dword	_ZN40_INTERNAL_2a7d1dfa_4_k_cu_088c69c2_215094cuda3std6ranges3__45__cpo4swapE
	.align		8
        /*0058*/ 	.dword	_ZN40_INTERNAL_2a7d1dfa_4_k_cu_088c69c2_215094cuda3std6ranges3__45__cpo9iter_moveE
	.align		8
        /*0060*/ 	.dword	_ZN40_INTERNAL_2a7d1dfa_4_k_cu_088c69c2_215094cute7productE
	.align		8
        /*0068*/ 	.dword	_ZN40_INTERNAL_2a7d1dfa_4_k_cu_088c69c2_215094cute1_E
	.align		8
        /*0070*/ 	.dword	$str$25
	.align		8
        /*0078*/ 	.dword	$str$26
	.align		8
        /*0080*/ 	.dword	$str$27
	.align		8
        /*0088*/ 	.dword	$str$28


//--------------------- .text._ZN7cutlass13device_kernelINS_4gemm6kernel13GemmUniversalIN4cute5tupleIJiiiiEEENS1_10collective13CollectiveMmaINS1_35MainloopSm100TmaUmmaWarpSpecializedILi8ELi2ELi4ENS5_IJNS4_1CILi1EEESB_SB_EEEEENS5_IJNSA_ILi64EEENSA_ILi128EEESE_EEENS_6half_tENS5_IJlSB_lEEESH_SI_NS4_8TiledMMAINS4_8MMA_AtomIJNS4_20SM100_MMA_F16BF16_SSISH_SH_fLi64ELi128ELNS4_4UMMA5MajorE0ELSN_0ELNSM_7ScaleInE0ELSO_0EEEEEENS4_6LayoutISC_NS5_IJNSA_ILi0EEESS_SS_EEEEENS5_IJNS4_10UnderscoreESV_SV_EEEEENS4_13SM90_TMA_LOADENS4_14ComposedLayoutINS4_7SwizzleILi3ELi4ELi3EEENS4_18smem_ptr_flag_bitsILi16EEENSR_INS5_IJNSA_ILi8EEESE_EEENS5_IJSE_SB_EEEEEEEvNS4_8identityESY_S18_vS19_EENS_8epilogue10collective18CollectiveEpilogueINS1B_23Sm100TmaWarpSpecializedILi4ELi2ELi16ELb1ELb0EEEJSG_NS5_IJNSR_ISE_SB_EENSR_INSA_ILi32EEESB_EEEEESH_SI_SH_SI_NS1B_6fusion15FusionCallbacksIS1F_NS1K_17LinearCombinationISH_fSH_fLNS_15FloatRoundStyleE2EEESG_S1J_JEEENS4_5SM1004TMEM4LOAD26SM100_TMEM_LOAD_16dp256b4xESY_NSZ_INS10_ILi2ELi4ELi3EEES13_NSR_INS5_IJS14_S1H_EEENS5_IJS1H_SB_EEEEEEENS4_17SM75_U32x4_LDSM_NENS4_14SM90_TMA_STOREES1Y_NS4_17SM90_U32x4_STSM_NENS4_39AutoVectorizingCopyWithAssumedAlignmentILi128EEEEEEvvEEEEvNT_6ParamsE --------------------------
	.section	.text._ZN7cutlass13device_kernelINS_4gemm6kernel13GemmUniversalIN4cute5tupleIJiiiiEEENS1_10collective13CollectiveMmaINS1_35MainloopSm100TmaUmmaWarpSpecializedILi8ELi2ELi4ENS5_IJNS4_1CILi1EEESB_SB_EEEEENS5_IJNSA_ILi64EEENSA_ILi128EEESE_EEENS_6half_tENS5_IJlSB_lEEESH_SI_NS4_8TiledMMAINS4_8MMA_AtomIJNS4_20SM100_MMA_F16BF16_SSISH_SH_fLi64ELi128ELNS4_4UMMA5MajorE0ELSN_0ELNSM_7ScaleInE0ELSO_0EEEEEENS4_6LayoutISC_NS5_IJNSA_ILi0EEESS_SS_EEEEENS5_IJNS4_10UnderscoreESV_SV_EEEEENS4_13SM90_TMA_LOADENS4_14ComposedLayoutINS4_7SwizzleILi3ELi4ELi3EEENS4_18smem_ptr_flag_bitsILi16EEENSR_INS5_IJNSA_ILi8EEESE_EEENS5_IJSE_SB_EEEEEEEvNS4_8identityESY_S18_vS19_EENS_8epilogue10collective18CollectiveEpilogueINS1B_23Sm100TmaWarpSpecializedILi4ELi2ELi16ELb1ELb0EEEJSG_NS5_IJNSR_ISE_SB_EENSR_INSA_ILi32EEESB_EEEEESH_SI_SH_SI_NS1B_6fusion15FusionCallbacksIS1F_NS1K_17LinearCombinationISH_fSH_fLNS_15FloatRoundStyleE2EEESG_S1J_JEEENS4_5SM1004TMEM4LOAD26SM100_TMEM_LOAD_16dp256b4xESY_NSZ_INS10_ILi2ELi4ELi3EEES13_NSR_INS5_IJS14_S1H_EEENS5_IJS1H_SB_EEEEEEENS4_17SM75_U32x4_LDSM_NENS4_14SM90_TMA_STOREES1Y_NS4_17SM90_U32x4_STSM_NENS4_39AutoVectorizingCopyWithAssumedAlignmentILi128EEEEEEvvEEEEvNT_6ParamsE,"ax",@progbits
	.align	128
.text._ZN7cutlass13device_kernelINS_4gemm6kernel13GemmUniversalIN4cute5tupleIJiiiiEEENS1_10collective13CollectiveMmaINS1_35MainloopSm100TmaUmmaWarpSpecializedILi8ELi2ELi4ENS5_IJNS4_1CILi1EEESB_SB_EEEEENS5_IJNSA_ILi64EEENSA_ILi128EEESE_EEENS_6half_tENS5_IJlSB_lEEESH_SI_NS4_8TiledMMAINS4_8MMA_AtomIJNS4_20SM100_MMA_F16BF16_SSISH_SH_fLi64ELi128ELNS4_4UMMA5MajorE0ELSN_0ELNSM_7ScaleInE0ELSO_0EEEEEENS4_6LayoutISC_NS5_IJNSA_ILi0EEESS_SS_EEEEENS5_IJNS4_10UnderscoreESV_SV_EEEEENS4_13SM90_TMA_LOADENS4_14ComposedLayoutINS4_7SwizzleILi3ELi4ELi3EEENS4_18smem_ptr_flag_bitsILi16EEENSR_INS5_IJNSA_ILi8EEESE_EEENS5_IJSE_SB_EEEEEEEvNS4_8identityESY_S18_vS19_EENS_8epilogue10collective18CollectiveEpilogueINS1B_23Sm100TmaWarpSpecializedILi4ELi2ELi16ELb1ELb0EEEJSG_NS5_IJNSR_ISE_SB_EENSR_INSA_ILi32EEESB_EEEEESH_SI_SH_SI_NS1B_6fusion15FusionCallbacksIS1F_NS1K_17LinearCombinationISH_fSH_fLNS_15FloatRoundStyleE2EEESG_S1J_JEEENS4_5SM1004TMEM4LOAD26SM100_TMEM_LOAD_16dp256b4xESY_NSZ_INS10_ILi2ELi4ELi3EEES13_NSR_INS5_IJS14_S1H_EEENS5_IJS1H_SB_EEEEEEENS4_17SM75_U32x4_LDSM_NENS4_14SM90_TMA_STOREES1Y_NS4_17SM90_U32x4_STSM_NENS4_39AutoVectorizingCopyWithAssumedAlignmentILi128EEEEEEvvEEEEvNT_6ParamsE:
        .type           _ZN7cutlass13device_kernelINS_4gemm6kernel13GemmUniversalIN4cute5tupleIJiiiiEEENS1_10collective13CollectiveMmaINS1_35MainloopSm100TmaUmmaWarpSpecializedILi8ELi2ELi4ENS5_IJNS4_1CILi1EEESB_SB_EEEEENS5_IJNSA_ILi64EEENSA_ILi128EEESE_EEENS_6half_tENS5_IJlSB_lEEESH_SI_NS4_8TiledMMAINS4_8MMA_AtomIJNS4_20SM100_MMA_F16BF16_SSISH_SH_fLi64ELi128ELNS4_4UMMA5MajorE0ELSN_0ELNSM_7ScaleInE0ELSO_0EEEEEENS4_6LayoutISC_NS5_IJNSA_ILi0EEESS_SS_EEEEENS5_IJNS4_10UnderscoreESV_SV_EEEEENS4_13SM90_TMA_LOADENS4_14ComposedLayoutINS4_7SwizzleILi3ELi4ELi3EEENS4_18smem_ptr_flag_bitsILi16EEENSR_INS5_IJNSA_ILi8EEESE_EEENS5_IJSE_SB_EEEEEEEvNS4_8identityESY_S18_vS19_EENS_8epilogue10collective18CollectiveEpilogueINS1B_23Sm100TmaWarpSpecializedILi4ELi2ELi16ELb1ELb0EEEJSG_NS5_IJNSR_ISE_SB_EENSR_INSA_ILi32EEESB_EEEEESH_SI_SH_SI_NS1B_6fusion15FusionCallbacksIS1F_NS1K_17LinearCombinationISH_fSH_fLNS_15FloatRoundStyleE2EEESG_S1J_JEEENS4_5SM1004TMEM4LOAD26SM100_TMEM_LOAD_16dp256b4xESY_NSZ_INS10_ILi2ELi4ELi3EEES13_NSR_INS5_IJS14_S1H_EEENS5_IJS1H_SB_EEEEEEENS4_17SM75_U32x4_LDSM_NENS4_14SM90_TMA_STOREES1Y_NS4_17SM90_U32x4_STSM_NENS4_39AutoVectorizingCopyWithAssumedAlignmentILi128EEEEEEvvEEEEvNT_6ParamsE,@function
        .size           _ZN7cutlass13device_kernelINS_4gemm6kernel13GemmUniversalIN4cute5tupleIJiiiiEEENS1_10collective13CollectiveMmaINS1_35MainloopSm100TmaUmmaWarpSpecializedILi8ELi2ELi4ENS5_IJNS4_1CILi1EEESB_SB_EEEEENS5_IJNSA_ILi64EEENSA_ILi128EEESE_EEENS_6half_tENS5_IJlSB_lEEESH_SI_NS4_8TiledMMAINS4_8MMA_AtomIJNS4_20SM100_MMA_F16BF16_SSISH_SH_fLi64ELi128ELNS4_4UMMA5MajorE0ELSN_0ELNSM_7ScaleInE0ELSO_0EEEEEENS4_6LayoutISC_NS5_IJNSA_ILi0EEESS_SS_EEEEENS5_IJNS4_10UnderscoreESV_SV_EEEEENS4_13SM90_TMA_LOADENS4_14ComposedLayoutINS4_7SwizzleILi3ELi4ELi3EEENS4_18smem_ptr_flag_bitsILi16EEENSR_INS5_IJNSA_ILi8EEESE_EEENS5_IJSE_SB_EEEEEEEvNS4_8identityESY_S18_vS19_EENS_8epilogue10collective18CollectiveEpilogueINS1B_23Sm100TmaWarpSpecializedILi4ELi2ELi16ELb1ELb0EEEJSG_NS5_IJNSR_ISE_SB_EENSR_INSA_ILi32EEESB_EEEEESH_SI_SH_SI_NS1B_6fusion15FusionCallbacksIS1F_NS1K_17LinearCombinationISH_fSH_fLNS_15FloatRoundStyleE2EEESG_S1J_JEEENS4_5SM1004TMEM4LOAD26SM100_TMEM_LOAD_16dp256b4xESY_NSZ_INS10_ILi2ELi4ELi3EEES13_NSR_INS5_IJS14_S1H_EEENS5_IJS1H_SB_EEEEEEENS4_17SM75_U32x4_LDSM_NENS4_14SM90_TMA_STOREES1Y_NS4_17SM90_U32x4_STSM_NENS4_39AutoVectorizingCopyWithAssumedAlignmentILi128EEEEEEvvEEEEvNT_6ParamsE,(.L_x_188 - _ZN7cutlass13device_kernelINS_4gemm6kernel13GemmUniversalIN4cute5tupleIJiiiiEEENS1_10collective13CollectiveMmaINS1_35MainloopSm100TmaUmmaWarpSpecializedILi8ELi2ELi4ENS5_IJNS4_1CILi1EEESB_SB_EEEEENS5_IJNSA_ILi64EEENSA_ILi128EEESE_EEENS_6half_tENS5_IJlSB_lEEESH_SI_NS4_8TiledMMAINS4_8MMA_AtomIJNS4_20SM100_MMA_F16BF16_SSISH_SH_fLi64ELi128ELNS4_4UMMA5MajorE0ELSN_0ELNSM_7ScaleInE0ELSO_0EEEEEENS4_6LayoutISC_NS5_IJNSA_ILi0EEESS_SS_EEEEENS5_IJNS4_10UnderscoreESV_SV_EEEEENS4_13SM90_TMA_LOADENS4_14ComposedLayoutINS4_7SwizzleILi3ELi4ELi3EEENS4_18smem_ptr_flag_bitsILi16EEENSR_INS5_IJNSA_ILi8EEESE_EEENS5_IJSE_SB_EEEEEEEvNS4_8identityESY_S18_vS19_EENS_8epilogue10collective18CollectiveEpilogueINS1B_23Sm100TmaWarpSpecializedILi4ELi2ELi16ELb1ELb0EEEJSG_NS5_IJNSR_ISE_SB_EENSR_INSA_ILi32EEESB_EEEEESH_SI_SH_SI_NS1B_6fusion15FusionCallbacksIS1F_NS1K_17LinearCombinationISH_fSH_fLNS_15FloatRoundStyleE2EEESG_S1J_JEEENS4_5SM1004TMEM4LOAD26SM100_TMEM_LOAD_16dp256b4xESY_NSZ_INS10_ILi2ELi4ELi3EEES13_NSR_INS5_IJS14_S1H_EEENS5_IJS1H_SB_EEEEEEENS4_17SM75_U32x4_LDSM_NENS4_14SM90_TMA_STOREES1Y_NS4_17SM90_U32x4_STSM_NENS4_39AutoVectorizingCopyWithAssumedAlignmentILi128EEEEEEvvEEEEvNT_6ParamsE)
        .other          _ZN7cutlass13device_kernelINS_4gemm6kernel13GemmUniversalIN4cute5tupleIJiiiiEEENS1_10collective13CollectiveMmaINS1_35MainloopSm100TmaUmmaWarpSpecializedILi8ELi2ELi4ENS5_IJNS4_1CILi1EEESB_SB_EEEEENS5_IJNSA_ILi64EEENSA_ILi128EEESE_EEENS_6half_tENS5_IJlSB_lEEESH_SI_NS4_8TiledMMAINS4_8MMA_AtomIJNS4_20SM100_MMA_F16BF16_SSISH_SH_fLi64ELi128ELNS4_4UMMA5MajorE0ELSN_0ELNSM_7ScaleInE0ELSO_0EEEEEENS4_6LayoutISC_NS5_IJNSA_ILi0EEESS_SS_EEEEENS5_IJNS4_10UnderscoreESV_SV_EEEEENS4_13SM90_TMA_LOADENS4_14ComposedLayoutINS4_7SwizzleILi3ELi4ELi3EEENS4_18smem_ptr_flag_bitsILi16EEENSR_INS5_IJNSA_ILi8EEESE_EEENS5_IJSE_SB_EEEEEEEvNS4_8identityESY_S18_vS19_EENS_8epilogue10collective18CollectiveEpilogueINS1B_23Sm100TmaWarpSpecializedILi4ELi2ELi16ELb1ELb0EEEJSG_NS5_IJNSR_ISE_SB_EENSR_INSA_ILi32EEESB_EEEEESH_SI_SH_SI_NS1B_6fusion15FusionCallbacksIS1F_NS1K_17LinearCombinationISH_fSH_fLNS_15FloatRoundStyleE2EEESG_S1J_JEEENS4_5SM1004TMEM4LOAD26SM100_TMEM_LOAD_16dp256b4xESY_NSZ_INS10_ILi2ELi4ELi3EEES13_NSR_INS5_IJS14_S1H_EEENS5_IJS1H_SB_EEEEEEENS4_17SM75_U32x4_LDSM_NENS4_14SM90_TMA_STOREES1Y_NS4_17SM90_U32x4_STSM_NENS4_39AutoVectorizingCopyWithAssumedAlignmentILi128EEEEEEvvEEEEvNT_6ParamsE,@"STO_CUDA_ENTRY STV_DEFAULT"
_ZN7cutlass13device_kernelINS_4gemm6kernel13GemmUniversalIN4cute5tupleIJiiiiEEENS1_10collective13CollectiveMmaINS1_35MainloopSm100TmaUmmaWarpSpecializedILi8ELi2ELi4ENS5_IJNS4_1CILi1EEESB_SB_EEEEENS5_IJNSA_ILi64EEENSA_ILi128EEESE_EEENS_6half_tENS5_IJlSB_lEEESH_SI_NS4_8TiledMMAINS4_8MMA_AtomIJNS4_20SM100_MMA_F16BF16_SSISH_SH_fLi64ELi128ELNS4_4UMMA5MajorE0ELSN_0ELNSM_7ScaleInE0ELSO_0EEEEEENS4_6LayoutISC_NS5_IJNSA_ILi0EEESS_SS_EEEEENS5_IJNS4_10UnderscoreESV_SV_EEEEENS4_13SM90_TMA_LOADENS4_14ComposedLayoutINS4_7SwizzleILi3ELi4ELi3EEENS4_18smem_ptr_flag_bitsILi16EEENSR_INS5_IJNSA_ILi8EEESE_EEENS5_IJSE_SB_EEEEEEEvNS4_8identityESY_S18_vS19_EENS_8epilogue10collective18CollectiveEpilogueINS1B_23Sm100TmaWarpSpecializedILi4ELi2ELi16ELb1ELb0EEEJSG_NS5_IJNSR_ISE_SB_EENSR_INSA_ILi32EEESB_EEEEESH_SI_SH_SI_NS1B_6fusion15FusionCallbacksIS1F_NS1K_17LinearCombinationISH_fSH_fLNS_15FloatRoundStyleE2EEESG_S1J_JEEENS4_5SM1004TMEM4LOAD26SM100_TMEM_LOAD_16dp256b4xESY_NSZ_INS10_ILi2ELi4ELi3EEES13_NSR_INS5_IJS14_S1H_EEENS5_IJS1H_SB_EEEEEEENS4_17SM75_U32x4_LDSM_NENS4_14SM90_TMA_STOREES1Y_NS4_17SM90_U32x4_STSM_NENS4_39AutoVectorizingCopyWithAssumedAlignmentILi128EEEEEEvvEEEEvNT_6ParamsE:
[----:B------:R-:W1:Y:S01]  /*0000*/  LDC R1, c[0x0][0x37c] ;  /* 0x0000df00ff017b82 */ /* 0x000e620000000800 */
[----:B------:R-:W2:Y:S01]  /*0010*/  S2R R72, SR_TID.X ;  /* 0x0000000000487919 */ /* 0x000ea20000002100 */
[----:B------:R-:W3:Y:S01]  /*0020*/  LDCU.64 UR4, c[0x0][0x890] ;  /* 0x00011200ff0477ac */ /* 0x000ee20008000a00 */
[----:B------:R-:W-:Y:S02]  /*0030*/  PRMT R59, RZ, 0x7610, R59 ;  /* 0x00007610ff3b7816 */ /* 0x000fe4000000003b */
[----:B------:R-:W-:Y:S01]  /*0040*/  ELECT P5, URZ, PT ;  /* 0x0000000000ff782f */ /* 0x000fe200038a0000 */
[----:B------:R-:W4:Y:S01]  /*0050*/  LDCU.64 UR46, c[0x0][0x358] ;  /* 0x00006b00ff2e77ac */ /* 0x000f220008000a00 */
[----:B---3--:R-:W-:-:S04]  /*0060*/  UISETP.NE.U32.AND UP0, UPT, UR4, URZ, UPT ;  /* 0x000000ff0400728c */ /* 0x008fc8000bf05070 */
[----:B------:R-:W-:Y:S01]  /*0070*/  UISETP.NE.AND.EX UP0, UPT, UR5, URZ, UPT, UP0 ;  /* 0x000000ff0500728c */ /* 0x000fe2000bf05300 */
[----:B--2---:R-:W-:-:S05]  /*0080*/  SHF.R.U32.HI R65, RZ, 0x5, R72 ;  /* 0x00000005ff417819 */ /* 0x004fca0000011648 */
[----:B------:R-:W2:Y:S02]  /*0090*/  SHFL.IDX PT, R0, R65, RZ, 0x1f ;  /* 0x00001fff41007589 */ /* 0x000ea400000e0000 */
[----:B--2---:R-:W-:Y:S01]  /*00a0*/  R2UR UR8, R0 ;  /* 0x00000000000872ca */ /* 0x004fe200000e0000 */
[----:B-1--4-:R-:W-:-:S14]  /*00b0*/  BRA.U UP0, `(.L_x_0) ;  /* 0x00000001002c7547 */ /* 0x012fdc000b800000 */
[----:B------:R-:W1:Y:S02]  /*00c0*/  LDCU.64 UR6, c[0x0][0x888] ;  /* 0x00011100ff0677ac */ /* 0x000e640008000a00 */
[----:B-1----:R-:W-:-:S04]  /*00d0*/  UISETP.NE.U32.AND UP0, UPT, UR6, URZ, UPT ;  /* 0x000000ff0600728c */ /* 0x002fc8000bf05070 */
[----:B------:R-:W-:-:S09]  /*00e0*/  UISETP.NE.AND.EX UP0, UPT, UR7, URZ, UPT, UP0 ;  /* 0x000000ff0700728c */ /* 0x000fd2000bf05300 */
[----:B------:R-:W-:Y:S05]  /*00f0*/  BRA.U !UP0, `(.L_x_1) ;  /* 0x0000000108107547 */ /* 0x000fea000b800000 */
[----:B------:R-:W1:Y:S02]  /*0100*/  LDC.64 R2, c[0x0][0x888] ;  /* 0x00022200ff027b82 */ /* 0x000e640000000a00 */
[----:B-1----:R1:W5:Y:S01]  /*0110*/  LDG.E R35, desc[UR46][R2.64] ;  /* 0x0000002e02237981 */ /* 0x002362000c1e1900 */
[----:B------:R-:W-:Y:S01]  /*0120*/  HFMA2 R59, -RZ, RZ, 0, 5.9604644775390625e-08 ;  /* 0x00000001ff3b7431 */ /* 0x000fe200000001ff */
[----:B------:R-:W-:Y:S05]  /*0130*/  BRA `(.L_x_0) ;  /* 0x00000000000c7947 */ /* 0x000fea0003800000 */
.L_x_1:
[----:B------:R-:W1:Y:S01]  /*0140*/  LDCU UR6, c[0x0][0x880] ;  /* 0x00011000ff0677ac */ /* 0x000e620008000800 */
[----:B------:R-:W-:Y:S01]  /*0150*/  HFMA2 R59, -RZ, RZ, 0, 5.9604644775390625e-08 ;  /* 0x00000001ff3b7431 */ /* 0x000fe200000001ff */
[----:B-1----:R-:W-:-:S07]  /*0160*/  MOV R35, UR6 ;  /* 0x0000000600237c02 */ /* 0x002fce0008000f00 */
.L_x_0:
[----:B------:R-:W2:Y:S02]  /*0170*/  LDCU.64 UR6, c[0x0][0x8b0] ;  /* 0x00011600ff0677ac */ /* 0x000ea40008000a00 */
[----:B--2---:R-:W-:-:S04]  /*0180*/  UISETP.NE.U32.AND UP0, UPT, UR6, URZ, UPT ;  /* 0x000000ff0600728c */ /* 0x004fc8000bf05070 */
[----:B------:R-:W-:-:S09]  /*0190*/  UISETP.NE.AND.EX UP0, UPT, UR7, URZ, UPT, UP0 ;  /* 0x000000ff0700728c */ /* 0x000fd2000bf05300 */
[----:B------:R-:W-:Y:S05]  /*01a0*/  BRA.U UP0, `(.L_x_2) ;  /* 0x0000000100247547 */ /* 0x000fea000b800000 */
[----:B------:R-:W2:Y:S02]  /*01b0*/  LDCU.64 UR6, c[0x0][0x8a8] ;  /* 0x00011500ff0677ac */ /* 0x000ea40008000a00 */
[----:B--2---:R-:W-:-:S04]  /*01c0*/  UISETP.NE.U32.AND UP0, UPT, UR6, URZ, UPT ;  /* 0x000000ff0600728c */ /* 0x004fc8000bf05070 */
[----:B------:R-:W-:-:S09]  /*01d0*/  UISETP.NE.AND.EX UP0, UPT, UR7, URZ, UPT, UP0 ;  /* 0x000000ff0700728c */ /* 0x000fd2000bf05300 */
[----:B------:R-:W-:Y:S05]  /*01e0*/  BRA.U !UP0, `(.L_x_3) ;  /* 0x00000001080c7547 */ /* 0x000fea000b800000 */
[----:B-1----:R-:W1:Y:S02]  /*01f0*/  LDC.64 R2, c[0x0][0x8a8] ;  /* 0x00022a00ff027b82 */ /* 0x002e640000000a00 */
[----:B-1----:R2:W5:Y:S01]  /*0200*/  LDG.E R33, desc[UR46][R2.64] ;  /* 0x0000002e02217981 */ /* 0x002562000c1e1900 */
[----:B------:R-:W-:Y:S05]  /*0210*/  BRA `(.L_x_2) ;  /* 0x0000000000087947 */ /* 0x000fea0003800000 */
.L_x_3:
[----:B------:R-:W2:Y:S02]  /*0220*/  LDCU UR6, c[0x0][0x8a0] ;  /* 0x00011400ff0677ac */ /* 0x000ea40008000800 */
[----:B--2---:R-:W-:Y:S02]  /*0230*/  MOV R33, UR6 ;  /* 0x0000000600217c02 */ /* 0x004fe40008000f00 */
.L_x_2:
[----:B------:R-:W-:Y:S01]  /*0240*/  IMAD.U32 R0, RZ, RZ, UR8 ;  /* 0x00000008ff007e24 */ /* 0x000fe2000f8e00ff */
[----:B------:R-:W-:Y:S04]  /*0250*/  BSSY.RECONVERGENT B0, `(.L_x_4) ;  /* 0x000000c000007945 */ /* 0x000fe80003800200 */
[C---:B------:R-:W-:Y:S02]  /*0260*/  ISETP.NE.OR P1, PT, R0.reuse, 0x1, !P5 ;  /* 0x000000010000780c */ /* 0x040fe40006f25670 */
[----:B------:R-:W-:-:S11]  /*0270*/  ISETP.NE.OR P0, PT, R0, 0x3, !P5 ;  /* 0x000000030000780c */ /* 0x000fd60006f05670 */
[----:B------:R-:W-:Y:S05]  /*0280*/  @P1 BRA `(.L_x_5) ;  /* 0x0000000000201947 */ /* 0x000fea0003800000 */
[----:B------:R-:W3:Y:S02]  /*0290*/  LDCU.64 UR6, c[0x0][0x348] ;  /* 0x00006900ff0677ac */ /* 0x000ee40008000a00 */
[----:B---3--:R-:W-:Y:S02]  /*02a0*/  UIADD3 UR10, UP1, UPT, UR6, 0x80, URZ ;  /* 0x00000080060a7890 */ /* 0x008fe4000ff3e0ff */
[----:B------:R-:W-:Y:S02]  /*02b0*/  UIADD3 UR6, UP0, UPT, UR6, 0x180, URZ ;  /* 0x0000018006067890 */ /* 0x000fe4000ff1e0ff */
[----:B------:R-:W-:Y:S02]  /*02c0*/  UIADD3.X UR11, UPT, UPT, URZ, UR7, URZ, UP1, !UPT ;  /* 0x00000007ff0b7290 */ /* 0x000fe40008ffe4ff */
[----:B------:R-:W-:-:S07]  /*02d0*/  UIADD3.X UR7, UPT, UPT, URZ, UR7, URZ, UP0, !UPT ;  /* 0x00000007ff077290 */ /* 0x000fce00087fe4ff */
[----:B------:R3:W-:Y:S02]  /*02e0*/  UTMACCTL.PF [UR10] ;  /* 0x000000000a0079b9 */ /* 0x0007e40008040000 */
[----:B------:R3:W-:Y:S02]  /*02f0*/  UTMACCTL.PF [UR6] ;  /* 0x00000000060079b9 */ /* 0x0007e40008040000 */
[----:B---3--:R-:W-:Y:S01]  /*0300*/  NOP ;  /* 0x0000000000007918 */ /* 0x008fe20000000000 */
.L_x_5:
[----:B------:R-:W-:Y:S05]  /*0310*/  BSYNC.RECONVERGENT B0 ;  /* 0x0000000000007941 */ /* 0x000fea0003800200 */
.L_x_4:
[----:B------:R-:W-:Y:S04]  /*0320*/  BSSY.RECONVERGENT B0, `(.L_x_6) ;  /* 0x000000a000007945 */ /* 0x000fe80003800200 */
        /* <DEDUP_REMOVED lines=9> */
.L_x_7:
[----:B------:R-:W-:Y:S05]  /*03c0*/  BSYNC.RECONVERGENT B0 ;  /* 0x0000000000007941 */ /* 0x000fea0003800200 */
.L_x_6:
[----:B------:R-:W3:Y:S01]  /*03d0*/  LDCU.64 UR6, c[0x0][0x888] ;  /* 0x00011100ff0677ac */ /* 0x000ee20008000a00 */
[----:B------:R-:W-:Y:S02]  /*03e0*/  UISETP.EQ.U32.AND UP1, UPT, UR4, URZ, UPT ;  /* 0x000000ff0400728c */ /* 0x000fe4000bf22070 */
[----:B------:R-:W-:Y:S02]  /*03f0*/  UPLOP3.LUT UP2, UPT, UPT, UPT, UPT, 0x80, 0x8 ;  /* 0x000000000008789c */ /* 0x000fe40003f4f070 */
[----:B---3--:R-:W-:-:S04]  /*0400*/  UISETP.NE.U32.AND UP0, UPT, UR6, URZ, UPT ;  /* 0x000000ff0600728c */ /* 0x008fc8000bf05070 */
[----:B------:R-:W-:-:S04]  /*0410*/  UISETP.NE.AND.EX UP0, UPT, UR7, URZ, UPT, UP0 ;  /* 0x000000ff0700728c */ /* 0x000fc8000bf05300 */
[----:B------:R-:W-:-:S04]  /*0420*/  UISETP.EQ.OR.EX UP3, UPT, UR5, URZ, !UP0, UP1 ;  /* 0x000000ff0500728c */ /* 0x000fc8000c762710 */
[----:B------:R-:W-:-:S05]  /*0430*/  UP2UR UR50, UPR, URZ, 0x8 ;  /* 0x00000008ff327883 */ /* 0x000fca0008000000 */
[----:B------:R-:W-:Y:S07]  /*0440*/  BRA.U !UP3, `(.L_x_8) ;  /* 0x000000010b207547 */ /* 0x000fee000b800000 */
[----:B------:R-:W-:Y:S01]  /*0450*/  UISETP.NE.U32.AND UP2, UPT, UR4, URZ, UPT ;  /* 0x000000ff0400728c */ /* 0x000fe2000bf45070 */
[----:B-----5:R-:W-:Y:S01]  /*0460*/  FSETP.NEU.AND P0, PT, R35, RZ, PT ;  /* 0x000000ff2300720b */ /* 0x020fe20003f0d000 */
[----:B------:R-:W-:Y:S02]  /*0470*/  USEL UR4, URZ, 0xffffffff, UP0 ;  /* 0xffffffffff047887 */ /* 0x000fe40008000000 */
[----:B------:R-:W-:-:S10]  /*0480*/  UISETP.NE.AND.EX UP2, UPT, UR5, URZ, UPT, UP2 ;  /* 0x000000ff0500728c */ /* 0x000fd4000bf45320 */
[----:B------:R-:W-:Y:S01]  /*0490*/  VOTEU.ANY UP1, P0 ;  /* 0x0000000000ff7886 */ /* 0x000fe20000020100 */
[----:B------:R-:W-:-:S04]  /*04a0*/  @!UP2 USEL UR4, URZ, 0xffffffff, UP1 ;  /* 0xffffffffff04a887 */ /* 0x000fc80008800000 */
[----:B------:R-:W-:-:S04]  /*04b0*/  ULOP3.LUT UR4, UR4, 0x1, URZ, 0xc0, !UPT ;  /* 0x0000000104047892 */ /* 0x000fc8000f8ec0ff */
[----:B------:R-:W-:-:S11]  /*04c0*/  UISETP.NE.U32.AND UP2, UPT, UR4, 0x1, UPT ;  /* 0x000000010400788c */ /* 0x000fd6000bf45070 */
.L_x_8:
[----:B-12---:R-:W1:Y:S01]  /*04d0*/  SHFL.IDX PT, R2, R65, RZ, 0x1f ;  /* 0x00001fff41027589 */ /* 0x006e6200000e0000 */
[----:B------:R-:W-:-:S04]  /*04e0*/  UISETP.NE.AND UP1, UPT, UR8, 0x2, UPT ;  /* 0x000000020800788c */ /* 0x000fc8000bf25270 */
[----:B------:R-:W-:Y:S01]  /*04f0*/  USEL UR6, URZ, 0x1, UP1 ;  /* 0x00000001ff067887 */ /* 0x000fe20008800000 */
[----:B-1----:R-:W-:-:S13]  /*0500*/  ISETP.NE.AND P0, PT, R2, RZ, PT ;  /* 0x000000ff0200720c */ /* 0x002fda0003f05270 */
[----:B------:R-:W-:Y:S05]  /*0510*/  @P0 BRA `(.L_x_9) ;  /* 0x0000000000680947 */ /* 0x000fea0003800000 */
[----:B------:R-:W1:Y:S01]  /*0520*/  S2UR UR5, SR_CgaCtaId ;  /* 0x00000000000579c3 */ /* 0x000e620000008800 */
[----:B------:R-:W-:Y:S01]  /*0530*/  UMOV UR7, 0x400 ;  /* 0x0000040000077882 */ /* 0x000fe20000000000 */
[----:B------:R-:W-:Y:S01]  /*0540*/  UMOV UR4, 0x1 ;  /* 0x0000000100047882 */ /* 0x000fe20000000000 */
[----:B------:R-:W-:Y:S01]  /*0550*/  ELECT P0, URZ, PT ;  /* 0x0000000000ff782f */ /* 0x000fe20003800000 */
[----:B------:R-:W-:-:S04]  /*0560*/  UIADD3 UR10, UPT, UPT, -UR4, 0x100000, URZ ;  /* 0x00100000040a7890 */ /* 0x000fc8000fffe1ff */
[----:B------:R-:W-:Y:S02]  /*0570*/  USHF.L.U32 UR11, UR10, 0xb, URZ ;  /* 0x0000000b0a0b7899 */ /* 0x000fe400080006ff */
[----:B------:R-:W-:Y:S02]  /*0580*/  USHF.L.U32 UR10, UR10, 0x1, URZ ;  /* 0x000000010a0a7899 */ /* 0x000fe400080006ff */
[----:B-1----:R-:W-:Y:S01]  /*0590*/  ULEA UR5, UR5, UR7, 0x18 ;  /* 0x0000000705057291 */ /* 0x002fe2000f8ec0ff */
[----:B------:R-:W1:Y:S11]  /*05a0*/  FENCE.VIEW.ASYNC.S ;  /* 0x00000000000073c6 */ /* 0x000e760000000000 */
[----:B-1----:R1:W2:Y:S01]  /*05b0*/  SYNCS.EXCH.64 URZ, [UR5], UR10 ;  /* 0x0000000a05ff75b2 */ /* 0x0022a20008000100 */
[----:B------:R1:W3:Y:S01]  /*05c0*/  SYNCS.EXCH.64 URZ, [UR5+0x40], UR10 ;  /* 0x0000400a05ff75b2 */ /* 0x0002e20008000100 */
[----:B------:R1:W4:Y:S01]  /*05d0*/  SYNCS.EXCH.64 URZ, [UR5+0x8], UR10 ;  /* 0x0000080a05ff75b2 */ /* 0x0003220008000100 */
[----:B------:R1:W1:Y:S01]  /*05e0*/  SYNCS.EXCH.64 URZ, [UR5+0x48], UR10 ;  /* 0x0000480a05ff75b2 */ /* 0x0002620008000100 */
        /* <DEDUP_REMOVED lines=12> */
[----:B------:R-:W-:Y:S01]  /*06b0*/  NOP ;  /* 0x0000000000007918 */ /* 0x000fe20000000000 */
.L_x_9:
[----:B------:R-:W2:Y:S01]  /*06c0*/  SHFL.IDX PT, R2, R65, RZ, 0x1f ;  /* 0x00001fff41027589 */ /* 0x000ea200000e0000 */
[----:B------:R-:W-:Y:S01]  /*06d0*/  NOP ;  /* 0x0000000000007918 */ /* 0x000fe20000000000 */
[----:B--2---:R-:W-:-:S13]  /*06e0*/  ISETP.NE.AND P0, PT, R2, 0x1, PT ;  /* 0x000000010200780c */ /* 0x004fda0003f05270 */
[----:B------:R-:W-:Y:S05]  /*06f0*/  @P0 BRA `(.L_x_10) ;  /* 0x0000000000580947 */ /* 0x000fea0003800000 */
[----:B------:R-:W2:Y:S01]  /*0700*/  S2UR UR7, SR_CgaCtaId ;  /* 0x00000000000779c3 */ /* 0x000ea20000008800 */
[----:B------:R-:W-:Y:S01]  /*0710*/  UMOV UR9, 0x400 ;  /* 0x0000040000097882 */ /* 0x000fe20000000000 */
[----:B-1----:R-:W-:Y:S01]  /*0720*/  UMOV UR5, 0x20 ;  /* 0x0000002000057882 */ /* 0x002fe20000000000 */
[----:B------:R-:W-:Y:S01]  /*0730*/  UMOV UR4, 0x80 ;  /* 0x0000008000047882 */ /* 0x000fe20000000000 */
[----:B------:R-:W-:-:S04]  /*0740*/  UIADD3 UR10, UPT, UPT, -UR5, 0x100000, URZ ;  /* 0x00100000050a7890 */ /* 0x000fc8000fffe1ff */
[----:B------:R-:W-:Y:S02]  /*0750*/  USHF.L.U32 UR11, UR10, 0xb, URZ ;  /* 0x0000000b0a0b7899 */ /* 0x000fe400080006ff */
[----:B------:R-:W-:Y:S02]  /*0760*/  USHF.L.U32 UR10, UR10, 0x1, URZ ;  /* 0x000000010a0a7899 */ /* 0x000fe400080006ff */
[----:B------:R-:W-:-:S04]  /*0770*/  UIADD3 UR4, UPT, UPT, -UR4, 0x100000, URZ ;  /* 0x0010000004047890 */ /* 0x000fc8000fffe1ff */
[----:B------:R-:W-:Y:S02]  /*0780*/  USHF.L.U32 UR5, UR4, 0xb, URZ ;  /* 0x0000000b04057899 */ /* 0x000fe400080006ff */
[----:B------:R-:W-:Y:S01]  /*0790*/  USHF.L.U32 UR4, UR4, 0x1, URZ ;  /* 0x0000000104047899 */ /* 0x000fe200080006ff */
[----:B------:R-:W-:Y:S01]  /*07a0*/  ELECT P0, URZ, PT ;  /* 0x0000000000ff782f */ /* 0x000fe20003800000 */
[----:B--2---:R-:W-:Y:S01]  /*07b0*/  ULEA UR7, UR7, UR9, 0x18 ;  /* 0x0000000907077291 */ /* 0x004fe2000f8ec0ff */
[----:B------:R-:W1:Y:S11]  /*07c0*/  FENCE.VIEW.ASYNC.S ;  /* 0x00000000000073c6 */ /* 0x000e760000000000 */
[----:B-1----:R2:W1:Y:S01]  /*07d0*/  SYNCS.EXCH.64 URZ, [UR7+0x80], UR10 ;  /* 0x0000800a07ff75b2 */ /* 0x0024620008000100 */
[----:B------:R2:W1:Y:S01]  /*07e0*/  SYNCS.EXCH.64 URZ, [UR7+0xa0], UR4 ;  /* 0x0000a00407ff75b2 */ /* 0x0004620008000100 */
[----:B------:R2:W1:Y:S01]  /*07f0*/  SYNCS.EXCH.64 URZ, [UR7+0x88], UR10 ;  /* 0x0000880a07ff75b2 */ /* 0x0004620008000100 */
[----:B------:R2:W1:Y:S01]  /*0800*/  SYNCS.EXCH.64 URZ, [UR7+0xa8], UR4 ;  /* 0x0000a80407ff75b2 */ /* 0x0004620008000100 */
[----:B------:R2:W1:Y:S01]  /*0810*/  SYNCS.EXCH.64 URZ, [UR7+0x90], UR10 ;  /* 0x0000900a07ff75b2 */ /* 0x0004620008000100 */
[----:B------:R2:W1:Y:S01]  /*0820*/  SYNCS.EXCH.64 URZ, [UR7+0xb0], UR4 ;  /* 0x0000b00407ff75b2 */ /* 0x0004620008000100 */
[----:B------:R2:W1:Y:S01]  /*0830*/  SYNCS.EXCH.64 URZ, [UR7+0x98], UR10 ;  /* 0x0000980a07ff75b2 */ /* 0x0004620008000100 */
[----:B------:R2:W1:Y:S02]  /*0840*/  SYNCS.EXCH.64 URZ, [UR7+0xb8], UR4 ;  /* 0x0000b80407ff75b2 */ /* 0x0004640008000100 */
[----:B--2---:R-:W-:Y:S01]  /*0850*/  NOP ;  /* 0x0000000000007918 */ /* 0x004fe20000000000 */
.L_x_10:
[----:B------:R-:W2:Y:S01]  /*0860*/  SHFL.IDX PT, R2, R65, RZ, 0x1f ;  /* 0x00001fff41027589 */ /* 0x000ea200000e0000 */
[----:B------:R-:W-:Y:S01]  /*0870*/  NOP ;  /* 0x0000000000007918 */ /* 0x000fe20000000000 */
[----:B--2---:R-:W-:-:S13]  /*0880*/  ISETP.NE.AND P0, PT, R2, 0x3, PT ;  /* 0x000000030200780c */ /* 0x004fda0003f05270 */
[----:B------:R-:W-:Y:S05]  /*0890*/  @P0 BRA `(.L_x_11) ;  /* 0x0000000000300947 */ /* 0x000fea0003800000 */
[----:B-1----:R-:W1:Y:S01]  /*08a0*/  S2UR UR5, SR_CgaCtaId ;  /* 0x00000000000579c3 */ /* 0x002e620000008800 */
        /* <DEDUP_REMOVED lines=8> */
[----:B-1----:R2:W1:Y:S01]  /*0930*/  SYNCS.EXCH.64 URZ, [UR5+0xc0], UR10 ;  /* 0x0000c00a05ff75b2 */ /* 0x0024620008000100 */
[----:B------:R2:W1:Y:S02]  /*0940*/  SYNCS.EXCH.64 URZ, [UR5+0xc8], UR10 ;  /* 0x0000c80a05ff75b2 */ /* 0x0004640008000100 */
[----:B--2---:R-:W-:Y:S01]  /*0950*/  NOP ;  /* 0x0000000000007918 */ /* 0x004fe20000000000 */
.L_x_11:
[----:B------:R-:W2:Y:S01]  /*0960*/  SHFL.IDX PT, R2, R65, RZ, 0x1f ;  /* 0x00001fff41027589 */ /* 0x000ea200000e0000 */
[----:B------:R-:W-:Y:S01]  /*0970*/  NOP ;  /* 0x0000000000007918 */ /* 0x000fe20000000000 */
[----:B--2---:R-:W-:-:S13]  /*0980*/  ISETP.NE.AND P0, PT, R2, 0x4, PT ;  /* 0x000000040200780c */ /* 0x004fda0003f05270 */
[----:B------:R-:W-:Y:S05]  /*0990*/  @P0 BRA `(.L_x_12) ;  /* 0x00000000004c0947 */ /* 0x000fea0003800000 */
[----:B-1----:R-:W1:Y:S01]  /*09a0*/  S2UR UR5, SR_CgaCtaId ;  /* 0x00000000000579c3 */ /* 0x002e620000008800 */
[----:B------:R-:W-:Y:S01]  /*09b0*/  UMOV UR9, 0x100 ;  /* 0x0000010000097882 */ /* 0x000fe20000000000 */
[----:B------:R-:W-:Y:S01]  /*09c0*/  UMOV UR7, 0x400 ;  /* 0x0000040000077882 */ /* 0x000fe20000000000 */
[----:B------:R-:W-:Y:S01]  /*09d0*/  USEL UR9, UR9, 0xe0, UP2 ;  /* 0x000000e009097887 */ /* 0x000fe20009000000 */
[----:B------:R-:W-:Y:S01]  /*09e0*/  UMOV UR4, 0x1 ;  /* 0x0000000100047882 */ /* 0x000fe20000000000 */
[----:B------:R-:W-:Y:S01]  /*09f0*/  ELECT P0, URZ, PT ;  /* 0x0000000000ff782f */ /* 0x000fe20003800000 */
[----:B------:R-:W-:-:S04]  /*0a00*/  UIADD3 UR10, UPT, UPT, -UR4, 0x100000, URZ ;  /* 0x00100000040a7890 */ /* 0x000fc8000fffe1ff */
[----:B------:R-:W-:Y:S02]  /*0a10*/  USHF.L.U32 UR11, UR10, 0xb, URZ ;  /* 0x0000000b0a0b7899 */ /* 0x000fe400080006ff */
[----:B------:R-:W-:Y:S02]  /*0a20*/  USHF.L.U32 UR10, UR10, 0x1, URZ ;  /* 0x000000010a0a7899 */ /* 0x000fe400080006ff */
[----:B------:R-:W-:-:S04]  /*0a30*/  UIADD3 UR12, UPT, UPT, -UR9, 0x100000, URZ ;  /* 0x00100000090c7890 */ /* 0x000fc8000fffe1ff */
[----:B------:R-:W-:Y:S02]  /*0a40*/  USHF.L.U32 UR13, UR12, 0xb, URZ ;  /* 0x0000000b0c0d7899 */ /* 0x000fe400080006ff */
[----:B------:R-:W-:Y:S02]  /*0a50*/  USHF.L.U32 UR12, UR12, 0x1, URZ ;  /* 0x000000010c0c7899 */ /* 0x000fe400080006ff */
[----:B-1----:R-:W-:Y:S01]  /*0a60*/  ULEA UR5, UR5, UR7, 0x18 ;  /* 0x0000000705057291 */ /* 0x002fe2000f8ec0ff */
[----:B------:R-:W1:Y:S11]  /*0a70*/  FENCE.VIEW.ASYNC.S ;  /* 0x00000000000073c6 */ /* 0x000e760000000000 */
[----:B-1----:R2:W1:Y:S01]  /*0a80*/  SYNCS.EXCH.64 URZ, [UR5+0xd0], UR10 ;  /* 0x0000d00a05ff75b2 */ /* 0x0024620008000100 */
[----:B------:R2:W1:Y:S01]  /*0a90*/  SYNCS.EXCH.64 URZ, [UR5+0xe0], UR12 ;  /* 0x0000e00c05ff75b2 */ /* 0x0004620008000100 */
[----:B------:R2:W1:Y:S01]  /*0aa0*/  SYNCS.EXCH.64 URZ, [UR5+0xd8], UR10 ;  /* 0x0000d80a05ff75b2 */ /* 0x0004620008000100 */
[----:B------:R2:W1:Y:S02]  /*0ab0*/  SYNCS.EXCH.64 URZ, [UR5+0xe8], UR12 ;  /* 0x0000e80c05ff75b2 */ /* 0x0004640008000100 */
[----:B--2---:R-:W-:Y:S01]  /*0ac0*/  NOP ;  /* 0x0000000000007918 */ /* 0x004fe20000000000 */
.L_x_12:
        /* <DEDUP_REMOVED lines=26> */
.L_x_13:
        /* <DEDUP_REMOVED lines=18> */
.L_x_14:
[----:B-1----:R-:W1:Y:S01]  /*0d90*/  S2UR UR5, SR_CTAID.X ;  /* 0x00000000000579c3 */ /* 0x002e620000002500 */
[----:B------:R-:W-:-:S05]  /*0da0*/  CS2R.32 R60, SR_CgaSize ;  /* 0x00000000003c7805 */ /* 0x000fca0000008a00 */
[----:B------:R-:W-:-:S05]  /*0db0*/  IMAD R60, R60, -0xa0, RZ ;  /* 0xffffff603c3c7824 */ /* 0x000fca00078e02ff */
[----:B------:R-:W-:-:S14]  /*0dc0*/  R2UR UR9, R60 ;  /* 0x000000003c0972ca */ /* 0x000fdc00000e0000 */
[----:B------:R-:W2:Y:S01]  /*0dd0*/  LDCU UR9, c[0x0][UR9+0x2b0] ;  /* 0x00005600090977ac */ /* 0x000ea20008000800 */
[----:B------:R-:W-:Y:S01]  /*0de0*/  NOP ;  /* 0x0000000000007918 */ /* 0x000fe20000000000 */
[----:B------:R-:W-:-:S05]  /*0df0*/  CS2R.32 R60, SR_CgaSize ;  /* 0x00000000003c7805 */ /* 0x000fca0000008a00 */
[----:B------:R-:W-:-:S05]  /*0e00*/  IMAD R60, R60, -0xa0, RZ ;  /* 0xffffff603c3c7824 */ /* 0x000fca00078e02ff */
[----:B------:R-:W-:-:S14]  /*0e10*/  R2UR UR7, R60 ;  /* 0x000000003c0772ca */ /* 0x000fdc00000e0000 */
[----:B------:R-:W3:Y:S01]  /*0e20*/  LDCU UR7, c[0x0][UR7+0x2b4] ;  /* 0x00005680070777ac */ /* 0x000ee20008000800 */
[----:B------:R-:W4:Y:S08]  /*0e30*/  S2UR UR4, SR_CTAID.Y ;  /* 0x00000000000479c3 */ /* 0x000f300000002600 */
[----:B------:R-:W3:Y:S01]  /*0e40*/  LDC R9, c[0x0][0xb24] ;  /* 0x0002c900ff097b82 */ /* 0x000ee20000000800 */
[----:B-1----:R-:W-:-:S02]  /*0e50*/  I2FP.F32.U32 R4, UR5 ;  /* 0x0000000500047c45 */ /* 0x002fc40008201000 */
[----:B------:R-:W-:-:S05]  /*0e60*/  CS2R.32 R5, SR_CgaSize ;  /* 0x0000000000057805 */ /* 0x000fca0000008a00 */
[----:B------:R-:W-:-:S06]  /*0e70*/  IMAD R5, R5, -0xa0, RZ ;  /* 0xffffff6005057824 */ /* 0x000fcc00078e02ff */
[----:B------:R-:W1:Y:S01]  /*0e80*/  LDC R5, c[0x0][R5+0x2a0] ;  /* 0x0000a80005057b82 */ /* 0x000e620000000800 */
[----:B------:R-:W-:Y:S01]  /*0e90*/  MOV R21, UR5 ;  /* 0x0000000500157c02 */ /* 0x000fe20008000f00 */
[----:B--2---:R-:W-:Y:S01]  /*0ea0*/  FMUL R4, R4, UR9 ;  /* 0x0000000904047c20 */ /* 0x004fe20008400000 */
[----:B----4-:R-:W-:Y:S02]  /*0eb0*/  I2FP.F32.U32 R2, UR4 ;  /* 0x0000000400027c45 */ /* 0x010fe40008201000 */
[----:B------:R-:W-:-:S05]  /*0ec0*/  CS2R.32 R3, SR_CgaSize ;  /* 0x0000000000037805 */ /* 0x000fca0000008a00 */
[----:B------:R-:W-:-:S06]  /*0ed0*/  IMAD R3, R3, -0xa0, RZ ;  /* 0xffffff6003037824 */ /* 0x000fcc00078e02ff */
[----:B------:R-:W2:Y:S01]  /*0ee0*/  LDC R3, c[0x0][R3+0x2a4] ;  /* 0x0000a90003037b82 */ /* 0x000ea20000000800 */
[----:B------:R-:W4:Y:S01]  /*0ef0*/  F2I.U32.TRUNC.NTZ R60, R4 ;  /* 0x00000004003c7305 */ /* 0x000f22000020f000 */
[----:B------:R-:W-:Y:S01]  /*0f00*/  MOV R20, UR4 ;  /* 0x0000000400147c02 */ /* 0x000fe20008000f00 */
[----:B---3--:R-:W-:-:S05]  /*0f10*/  FMUL R2, R2, UR7 ;  /* 0x0000000702027c20 */ /* 0x008fca0008400000 */
[----:B------:R-:W-:Y:S01]  /*0f20*/  BAR.SYNC.DEFER_BLOCKING 0x0 ;  /* 0x0000000000007b1d */ /* 0x000fe20000010000 */
[----:B------:R-:W-:-:S05]  /*0f30*/  ISETP.GE.AND P0, PT, R9, 0x1, PT ;  /* 0x000000010900780c */ /* 0x000fca0003f06270 */
[----:B------:R-:W3:Y:S02]  /*0f40*/  F2I.U32.TRUNC.NTZ R58, R2 ;  /* 0x00000002003a7305 */ /* 0x000ee4000020f000 */
[----:B------:R-:W2:Y:S01]  /*0f50*/  S2UR UR36, SR_CTAID.Z ;  /* 0x00000000002479c3 */ /* 0x000ea20000002700 */
[----:B----4-:R-:W-:-:S05]  /*0f60*/  IADD3 R60, PT, PT, -R60, RZ, RZ ;  /* 0x000000ff3c3c7210 */ /* 0x010fca0007ffe1ff */
[----:B-1----:R-:W-:Y:S01]  /*0f70*/  IMAD R60, R5, R60, UR5 ;  /* 0x00000005053c7e24 */ /* 0x002fe2000f8e023c */
[----:B---3--:R-:W-:-:S05]  /*0f80*/  IADD3 R58, PT, PT, -R58, RZ, RZ ;  /* 0x000000ff3a3a7210 */ /* 0x008fca0007ffe1ff */
[----:B--2---:R-:W-:Y:S01]  /*0f90*/  IMAD R58, R3, R58, UR4 ;  /* 0x00000004033a7e24 */ /* 0x004fe2000f8e023a */
[----:B------:R-:W-:Y:S06]  /*0fa0*/  @!P0 BRA `(.L_x_15) ;  /* 0x0000000000b88947 */ /* 0x000fec0003800000 */
[----:B------:R-:W1:Y:S01]  /*0fb0*/  LDC.64 R4, c[0x0][0xb18] ;  /* 0x0002c600ff047b82 */ /* 0x000e620000000a00 */
[----:B------:R-:W-:-:S07]  /*0fc0*/  ISETP.NE.AND P0, PT, R9, 0x1, PT ;  /* 0x000000010900780c */ /* 0x000fce0003f05270 */
[----:B------:R-:W2:Y:S08]  /*0fd0*/  LDC R10, c[0x0][0xb0c] ;  /* 0x0002c300ff0a7b82 */ /* 0x000eb00000000800 */
[----:B------:R-:W3:Y:S08]  /*0fe0*/  LDC R11, c[0x0][0x370] ;  /* 0x0000dc00ff0b7b82 */ /* 0x000ef00000000800 */
[----:B------:R-:W4:Y:S01]  /*0ff0*/  LDC R12, c[0x0][0x374] ;  /* 0x0000dd00ff0c7b82 */ /* 0x000f220000000800 */
[----:B-1----:R-:W-:-:S07]  /*1000*/  ISETP.NE.AND P1, PT, R4, 0x1, PT ;  /* 0x000000010400780c */ /* 0x002fce0003f25270 */
[----:B------:R-:W3:Y:S01]  /*1010*/  LDC.64 R6, c[0x0][0xb10] ;  /* 0x0002c400ff067b82 */ /* 0x000ee20000000a00 */
[----:B--2---:R-:W-:-:S07]  /*1020*/  ISETP.NE.AND P2, PT, R10, 0x1, PT ;  /* 0x000000010a00780c */ /* 0x004fce0003f45270 */
[----:B------:R-:W1:Y:S08]  /*1030*/  LDC R8, c[0x0][0xb20] ;  /* 0x0002c800ff087b82 */ /* 0x000e700000000800 */
[----:B------:R-:W2:Y:S01]  /*1040*/  LDC.64 R2, c[0x0][0xb28] ;  /* 0x0002ca00ff027b82 */ /* 0x000ea20000000a00 */
[----:B----4-:R-:W-:-:S04]  /*1050*/  IMAD.HI.U32 R13, R12, R5, RZ ;  /* 0x000000050c0d7227 */ /* 0x010fc800078e00ff */
[----:B------:R-:W-:-:S04]  /*1060*/  IMAD.HI.U32 R5, R20, R5, RZ ;  /* 0x0000000514057227 */ /* 0x000fc800078e00ff */
[----:B---3--:R-:W-:-:S04]  /*1070*/  IMAD.HI.U32 R14, R11, R6, RZ ;  /* 0x000000060b0e7227 */ /* 0x008fc800078e00ff */
[C---:B------:R-:W-:Y:S01]  /*1080*/  IMAD.HI.U32 R16, R21.reuse, R6, RZ ;  /* 0x0000000615107227 */ /* 0x040fe200078e00ff */
[-C--:B------:R-:W-:Y:S02]  /*1090*/  @P2 SHF.R.U32.HI R11, RZ, R7.reuse, R14 ;  /* 0x00000007ff0b2219 */ /* 0x080fe4000001160e */
[-C--:B-1----:R-:W-:Y:S02]  /*10a0*/  @P1 SHF.R.U32.HI R12, RZ, R8.reuse, R13 ;  /* 0x00000008ff0c1219 */ /* 0x082fe4000001160d */
[----:B------:R-:W-:Y:S02]  /*10b0*/  SHF.R.U32.HI R5, RZ, R8, R5 ;  /* 0x00000008ff057219 */ /* 0x000fe40000011605 */
[----:B------:R-:W-:Y:S02]  /*10c0*/  SHF.R.U32.HI R16, RZ, R7, R16 ;  /* 0x00000007ff107219 */ /* 0x000fe40000011610 */
[----:B------:R-:W-:Y:S01]  /*10d0*/  SEL R5, R20, R5, !P1 ;  /* 0x0000000514057207 */ /* 0x000fe20004800000 */
[----:B--2---:R-:W-:Y:S01]  /*10e0*/  IMAD.HI.U32 R14, R12, R2, RZ ;  /* 0x000000020c0e7227 */ /* 0x004fe200078e00ff */
[----:B------:R-:W-:-:S02]  /*10f0*/  SEL R7, R21, R16, !P2 ;  /* 0x0000001015077207 */ /* 0x000fc40005000000 */
[----:B------:R-:W-:Y:S01]  /*1100*/  IADD3 R13, PT, PT, -R5, RZ, RZ ;  /* 0x000000ff050d7210 */ /* 0x000fe20007ffe1ff */
[----:B------:R-:W-:Y:S01]  /*1110*/  IMAD.HI.U32 R6, R11, R2, RZ ;  /* 0x000000020b067227 */ /* 0x000fe200078e00ff */
[----:B------:R-:W-:-:S03]  /*1120*/  @P0 SHF.R.U32.HI R12, RZ, R3, R14 ;  /* 0x00000003ff0c0219 */ /* 0x000fc6000001160e */
[----:B------:R-:W-:Y:S01]  /*1130*/  IMAD R13, R4, R13, R20 ;  /* 0x0000000d040d7224 */ /* 0x000fe200078e0214 */
[----:B------:R-:W-:Y:S01]  /*1140*/  @P0 SHF.R.U32.HI R11, RZ, R3, R6 ;  /* 0x00000003ff0b0219 */ /* 0x000fe20000011606 */
[----:B------:R-:W-:-:S04]  /*1150*/  IMAD R12, R12, R9, RZ ;  /* 0x000000090c0c7224 */ /* 0x000fc800078e02ff */
[----:B------:R-:W-:Y:S01]  /*1160*/  IMAD R6, R11, R9, RZ ;  /* 0x000000090b067224 */ /* 0x000fe200078e02ff */
[----:B------:R-:W-:-:S04]  /*1170*/  ISETP.GE.AND P1, PT, R5, R12, PT ;  /* 0x0000000c0500720c */ /* 0x000fc80003f26270 */
[----:B------:R-:W-:Y:S01]  /*1180*/  ISETP.GE.OR P1, PT, R7, R6, P1 ;  /* 0x000000060700720c */ /* 0x000fe20000f26670 */
[----:B------:R-:W-:-:S05]  /*1190*/  IMAD.HI.U32 R6, R5, R2, RZ ;  /* 0x0000000205067227 */ /* 0x000fca00078e00ff */
[----:B------:R-:W-:-:S04]  /*11a0*/  SHF.R.U32.HI R6, RZ, R3, R6 ;  /* 0x00000003ff067219 */ /* 0x000fc80000011606 */
[----:B------:R-:W-:-:S03]  /*11b0*/  SEL R6, R5, R6, !P0 ;  /* 0x0000000605067207 */ /* 0x000fc60004000000 */
[----:B------:R-:W-:Y:S01]  /*11c0*/  @!P1 IMAD.HI.U32 R8, R7, R2, RZ ;  /* 0x0000000207089227 */ /* 0x000fe200078e00ff */
[----:B------:R-:W-:-:S04]  /*11d0*/  IADD3 R2, PT, PT, -R6, RZ, RZ ;  /* 0x000000ff06027210 */ /* 0x000fc80007ffe1ff */
[----:B------:R-:W-:Y:S01]  /*11e0*/  @!P1 SHF.R.U32.HI R8, RZ, R3, R8 ;  /* 0x00000003ff089219 */ /* 0x000fe20000011608 */
[----:B------:R-:W-:-:S03]  /*11f0*/  IMAD R2, R9, R2, R5 ;  /* 0x0000000209027224 */ /* 0x000fc600078e0205 */
[----:B------:R-:W-:-:S05]  /*1200*/  @!P1 SEL R3, R7, R8, !P0 ;  /* 0x0000000807039207 */ /* 0x000fca0004000000 */
[--C-:B------:R-:W-:Y:S02]  /*1210*/  @!P1 IMAD.IADD R6, R6, 0x1, -R3.reuse ;  /* 0x0000000106069824 */ /* 0x100fe400078e0a03 */
[----:B------:R-:W-:Y:S01]  /*1220*/  @!P1 IMAD R3, R2, R11, R3 ;  /* 0x0000000b02039224 */ /* 0x000fe200078e0203 */
[----:B------:R-:W-:Y:S01]  /*1230*/  IADD3 R2, PT, PT, -R7, RZ, RZ ;  /* 0x000000ff07027210 */ /* 0x000fe20007ffe1ff */
[----:B------:R-:W-:Y:S02]  /*1240*/  @!P1 IMAD R5, R6, R9, R7 ;  /* 0x0000000906059224 */ /* 0x000fe400078e0207 */
[----:B------:R-:W-:Y:S02]  /*1250*/  @!P1 IMAD.MOV.U32 R7, RZ, RZ, R3 ;  /* 0x000000ffff079224 */ /* 0x000fe400078e0003 */
[----:B------:R-:W-:Y:S02]  /*1260*/  IMAD R2, R10, R2, R21 ;  /* 0x000000020a027224 */ /* 0x000fe400078e0215 */
[----:B------:R-:W-:-:S02]  /*1270*/  IMAD R20, R5, R4, R13 ;  /* 0x0000000405147224 */ /* 0x000fc400078e020d */
[----:B------:R-:W-:Y:S02]  /*1280*/  IMAD R21, R7, R10, R2 ;  /* 0x0000000a07157224 */ /* 0x000fe400078e0202 */
.L_x_15:
[----:B------:R-:W1:Y:S01]  /*1290*/  LDCU UR4, c[0x0][0xb30] ;  /* 0x00016600ff0477ac */ /* 0x000e620008000800 */
[----:B------:R-:W2:Y:S08]  /*12a0*/  S2UR UR37, SR_CgaCtaId ;  /* 0x00000000002579c3 */ /* 0x000eb00000008800 */
[----:B------:R-:W3:Y:S01]  /*12b0*/  LDC R26, c[0x0][0xb24] ;  /* 0x0002c900ff1a7b82 */ /* 0x000ee20000000800 */
[----:B-1----:R-:W-:-:S09]  /*12c0*/  UISETP.NE.AND UP1, UPT, UR4, 0x1, UPT ;  /* 0x000000010400788c */ /* 0x002fd2000bf25270 */
[----:B--2---:R-:W-:Y:S05]  /*12d0*/  BRA.U UP1, `(.L_x_16) ;  /* 0x0000000101407547 */ /* 0x004fea000b800000 */
[----:B------:R-:W1:Y:S08]  /*12e0*/  LDC.64 R4, c[0x0][0xb10] ;  /* 0x0002c400ff047b82 */ /* 0x000e700000000a00 */
[----:B------:R-:W2:Y:S08]  /*12f0*/  LDC.64 R2, c[0x0][0xb18] ;  /* 0x0002c600ff027b82 */ /* 0x000eb00000000a00 */
[----:B------:R-:W4:Y:S08]  /*1300*/  LDC R6, c[0x0][0xb20] ;  /* 0x0002c800ff067b82 */ /* 0x000f300000000800 */
[----:B------:R-:W3:Y:S01]  /*1310*/  LDC R8, c[0x0][0xb0c] ;  /* 0x0002c300ff087b82 */ /* 0x000ee20000000800 */
[----:B-1----:R-:W-:-:S05]  /*1320*/  IMAD.HI.U32 R4, R21, R4, RZ ;  /* 0x0000000415047227 */ /* 0x002fca00078e00ff */
[----:B------:R-:W-:Y:S01]  /*1330*/  SHF.R.U32.HI R4, RZ, R5, R4 ;  /* 0x00000005ff047219 */ /* 0x000fe20000011604 */
[----:B--2---:R-:W-:Y:S01]  /*1340*/  IMAD.HI.U32 R3, R20, R3, RZ ;  /* 0x0000000314037227 */ /* 0x004fe200078e00ff */
[----:B------:R-:W-:-:S04]  /*1350*/  ISETP.NE.AND P0, PT, R2, 0x1, PT ;  /* 0x000000010200780c */ /* 0x000fc80003f05270 */
[----:B----4-:R-:W-:-:S04]  /*1360*/  SHF.R.U32.HI R3, RZ, R6, R3 ;  /* 0x00000006ff037219 */ /* 0x010fc80000011603 */
[----:B------:R-:W-:Y:S02]  /*1370*/  SEL R3, R20, R3, !P0 ;  /* 0x0000000314037207 */ /* 0x000fe40004000000 */
[----:B---3--:R-:W-:-:S04]  /*1380*/  ISETP.NE.AND P1, PT, R8, 0x1, PT ;  /* 0x000000010800780c */ /* 0x008fc80003f25270 */
[----:B------:R-:W-:-:S05]  /*1390*/  SEL R4, R21, R4, !P1 ;  /* 0x0000000415047207 */ /* 0x000fca0004800000 */
[----:B------:R-:W-:Y:S02]  /*13a0*/  IMAD.IADD R5, R3, 0x1, -R4 ;  /* 0x0000000103057824 */ /* 0x000fe400078e0a04 */
[----:B------:R-:W-:Y:S02]  /*13b0*/  IMAD.IADD R3, R4, 0x1, -R3 ;  /* 0x0000000104037824 */ /* 0x000fe400078e0a03 */
[----:B------:R-:W-:Y:S02]  /*13c0*/  IMAD R21, R5, R8, R21 ;  /* 0x0000000805157224 */ /* 0x000fe400078e0215 */
[----:B------:R-:W-:-:S07]  /*13d0*/  IMAD R20, R3, R2, R20 ;  /* 0x0000000203147224 */ /* 0x000fce00078e0214 */
.L_x_16:
[----:B------:R-:W-:Y:S01]  /*13e0*/  BAR.SYNC.DEFER_BLOCKING 0x0 ;  /* 0x0000000000007b1d */ /* 0x000fe20000010000 */
[----:B------:R-:W-:Y:S01]  /*13f0*/  UISETP.NE.AND UP1, UPT, UR8, 0x2, UPT ;  /* 0x000000020800788c */ /* 0x000fe2000bf25270 */
[----:B------:R-:W-:Y:S02]  /*1400*/  ISETP.NE.OR P5, PT, R0, 0x2, !P5 ;  /* 0x000000020000780c */ /* 0x000fe40006fa5670 */
[----:B------:R-:W-:-:S06]  /*1410*/  LOP3.LUT R2, R72, 0x1f, RZ, 0xc0, !PT ;  /* 0x0000001f48027812 */ /* 0x000fcc00078ec0ff */
[----:B------:R-:W-:Y:S05]  /*1420*/  BRA.U UP1, `(.L_x_17) ;  /* 0x0000001101f07547 */ /* 0x000fea000b800000 */
[----:B------:R-:W1:Y:S01]  /*1430*/  LDCU UR13, c[0x0][0x38c] ;  /* 0x00007180ff0d77ac */ /* 0x000e620008000800 */
[----:B------:R-:W2:Y:S01]  /*1440*/  LDC R9, c[0x0][0x370] ;  /* 0x0000dc00ff097b82 */ /* 0x000ea20000000800 */
[----:B------:R-:W-:Y:S01]  /*1450*/  PLOP3.LUT P1, PT, PT, PT, UP2, 0x80, 0x8 ;  /* 0x000000000008781c */ /* 0x000fe20003f2f028 */
[----:B------:R-:W-:Y:S01]  /*1460*/  HFMA2 R12, -RZ, RZ, 0, 0 ;  /* 0x00000000ff0c7431 */ /* 0x000fe200000001ff */
[----:B------:R-:W-:Y:S01]  /*1470*/  ISETP.EQ.OR P4, PT, R2, RZ, P5 ;  /* 0x000000ff0200720c */ /* 0x000fe20002f82670 */
[----:B------:R-:W-:Y:S01]  /*1480*/  IMAD.MOV.U32 R15, RZ, RZ, 0x1 ;  /* 0x00000001ff0f7424 */ /* 0x000fe200078e00ff */
[----:B------:R-:W-:Y:S01]  /*1490*/  PLOP3.LUT P1, PT, P1, PT, PT, 0x8, 0x80 ;  /* 0x000000000080781c */ /* 0x000fe20000f2e170 */
[----:B------:R-:W-:Y:S01]  /*14a0*/  IMAD.MOV.U32 R14, RZ, RZ, RZ ;  /* 0x000000ffff0e7224 */ /* 0x000fe200078e00ff */
[----:B------:R-:W-:Y:S01]  /*14b0*/  MOV R8, 0x1 ;  /* 0x0000000100087802 */ /* 0x000fe20000000f00 */
[----:B------:R-:W4:Y:S01]  /*14c0*/  LDC R0, c[0x0][0x374] ;  /* 0x0000dd00ff007b82 */ /* 0x000f220000000800 */
[----:B------:R-:W-:Y:S01]  /*14d0*/  IMAD.MOV.U32 R10, RZ, RZ, RZ ;  /* 0x000000ffff0a7224 */ /* 0x000fe200078e00ff */
[----:B------:R-:W2:Y:S01]  /*14e0*/  LDCU.64 UR22, c[0x0][0x348] ;  /* 0x00006900ff1677ac */ /* 0x000ea20008000a00 */
[----:B------:R-:W-:Y:S01]  /*14f0*/  UMOV UR6, URZ ;  /* 0x000000ff00067c82 */ /* 0x000fe20008000000 */
[----:B-1----:R-:W-:-:S04]  /*1500*/  UIADD3 UR5, UPT, UPT, UR13, 0x3f, URZ ;  /* 0x0000003f0d057890 */ /* 0x002fc8000fffe0ff */
[----:B------:R-:W-:-:S04]  /*1510*/  USHF.R.S32.HI UR4, URZ, 0x1f, UR5 ;  /* 0x0000001fff047899 */ /* 0x000fc80008011405 */
[----:B------:R-:W-:-:S04]  /*1520*/  ULEA.HI UR4, UR4, UR5, URZ, 0x6 ;  /* 0x0000000504047291 */ /* 0x000fc8000f8f30ff */
[----:B------:R-:W-:Y:S02]  /*1530*/  USHF.R.S32.HI UR15, URZ, 0x6, UR4 ;  /* 0x00000006ff0f7899 */ /* 0x000fe40008011404 */
[----:B------:R-:W-:Y:S02]  /*1540*/  UIADD3 UR4, UPT, UPT, UR13, -0x1, URZ ;  /* 0xffffffff0d047890 */ /* 0x000fe4000fffe0ff */
[----:B------:R-:W-:Y:S02]  /*1550*/  UISETP.LT.U32.AND UP0, UPT, UR15, 0x8, UPT ;  /* 0x000000080f00788c */ /* 0x000fe4000bf01070 */
[----:B------:R-:W-:Y:S02]  /*1560*/  UISETP.GE.U32.AND UP1, UPT, UR4, -0x7f, UPT ;  /* 0xffffff810400788c */ /* 0x000fe4000bf26070 */
[----:B------:R-:W-:Y:S02]  /*1570*/  USEL UR14, UR15, 0x8, UP0 ;  /* 0x000000080f0e7887 */ /* 0x000fe40008000000 */
[----:B------:R-:W-:-:S02]  /*1580*/  UIADD3 UR13, UPT, UPT, UR13, 0x7e, URZ ;  /* 0x0000007e0d0d7890 */ /* 0x000fc4000fffe0ff */
[----:B------:R-:W-:Y:S02]  /*1590*/  UIADD3 UR5, UPT, UPT, UR14, -0x1, URZ ;  /* 0xffffffff0e057890 */ /* 0x000fe4000fffe0ff */
[----:B------:R-:W-:-:S03]  /*15a0*/  UIADD3 UR7, UPT, UPT, UR15, -UR14, URZ ;  /* 0x8000000e0f077290 */ /* 0x000fc6000fffe0ff */
[----:B------:R-:W-:-:S04]  /*15b0*/  @UP1 UIADD3 UR5, UPT, UPT, UR14, URZ, URZ ;  /* 0x000000ff0e051290 */ /* 0x000fc8000fffe0ff */
[----:B--2---:R-:W-:-:S12]  /*15c0*/  UIADD3 UR5, UPT, UPT, UR5, 0x1, URZ ;  /* 0x0000000105057890 */ /* 0x004fd8000fffe0ff */
.L_x_35:
[----:B------:R-:W-:Y:S01]  /*15d0*/  UISETP.NE.AND UP0, UPT, UR37, URZ, UPT ;  /* 0x000000ff2500728c */ /* 0x000fe2000bf05270 */
[----:B------:R-:W1:Y:S08]  /*15e0*/  S2UR UR37, SR_CgaCtaId ;  /* 0x00000000002579c3 */ /* 0x000e700000008800 */
[----:B------:R-:W-:Y:S05]  /*15f0*/  BRA.U UP0, `(.L_x_18) ;  /* 0x0000000100347547 */ /* 0x000fea000b800000 */
[----:B------:R-:W2:Y:S01]  /*1600*/  S2R R2, SR_CgaCtaId ;  /* 0x0000000000027919 */ /* 0x000ea20000008800 */
[----:B------:R-:W-:-:S04]  /*1610*/  MOV R3, 0x400 ;  /* 0x0000040000037802 */ /* 0x000fc80000000f00 */
[----:B--2---:R-:W-:Y:S02]  /*1620*/  LEA R3, R2, R3, 0x18 ;  /* 0x0000000302037211 */ /* 0x004fe400078ec0ff */
[----:B------:R-:W-:-:S03]  /*1630*/  SHF.L.U32 R2, R8, 0x1f, RZ ;  /* 0x0000001f08027819 */ /* 0x000fc600000006ff */
[----:B------:R-:W-:-:S04]  /*1640*/  IMAD R3, R10, 0x8, R3 ;  /* 0x000000080a037824 */ /* 0x000fc800078e0203 */
[----:B------:R-:W2:Y:S02]  /*1650*/  SYNCS.PHASECHK.TRANS64.TRYWAIT P0, [R3+URZ+0x140], R2 ;  /* 0x00014002030075a7 */ /* 0x000ea400080011ff */
[----:B--2---:R-:W-:Y:S05]  /*1660*/  @!P0 BRA `(.L_x_19) ;  /* 0x0000006800ac8947 */ /* 0x004fea0003800000 */
.L_x_135:
[----:B------:R-:W-:Y:S01]  /*1670*/  VIADD R10, R10, 0x1 ;  /* 0x000000010a0a7836 */ /* 0x000fe20000000000 */
[----:B------:R2:W-:Y:S04]  /*1680*/  SYNCS.ARRIVE.TRANS64.A1T0 RZ, [R3+URZ+0x130], RZ ;  /* 0x000130ff03ff79a7 */ /* 0x0005e800081000ff */
[----:B------:R-:W-:-:S04]  /*1690*/  ISETP.NE.AND P0, PT, R10, 0x2, PT ;  /* 0x000000020a00780c */ /* 0x000fc80003f05270 */
[----:B------:R-:W-:Y:S02]  /*16a0*/  SEL R10, R10, RZ, P0 ;  /* 0x000000ff0a0a7207 */ /* 0x000fe40000000000 */
[----:B--2---:R-:W-:-:S04]  /*16b0*/  SEL R3, RZ, 0x1, P0 ;  /* 0x00000001ff037807 */ /* 0x004fc80000000000 */
[----:B------:R-:W-:-:S07]  /*16c0*/  LOP3.LUT R8, R8, R3, RZ, 0x3c, !PT ;  /* 0x0000000308087212 */ /* 0x000fce00078e3cff */
.L_x_18:
[----:B------:R-:W-:Y:S01]  /*16d0*/  UMOV UR4, 0x400 ;  /* 0x0000040000047882 */ /* 0x000fe20000000000 */
[----:B------:R-:W-:Y:S01]  /*16e0*/  SHF.L.U32 R2, R15, 0x1f, RZ ;  /* 0x0000001f0f027819 */ /* 0x000fe200000006ff */
[----:B-1----:R-:W-:Y:S01]  /*16f0*/  ULEA UR4, UR37, UR4, 0x18 ;  /* 0x0000000425047291 */ /* 0x002fe2000f8ec0ff */
[----:B------:R-:W-:Y:S01]  /*1700*/  R2UR UR35, R21 ;  /* 0x00000000152372ca */ /* 0x000fe200000e0000 */
[----:B------:R-:W-:Y:S01]  /*1710*/  UISETP.GE.U32.AND UP0, UPT, UR13, 0x7f, UPT ;  /* 0x0000007f0d00788c */ /* 0x000fe2000bf06070 */
[----:B------:R-:W-:Y:S01]  /*1720*/  R2UR UR11, R20 ;  /* 0x00000000140b72ca */ /* 0x000fe200000e0000 */
[----:B------:R-:W-:Y:S01]  /*1730*/  ULEA UR8, UR6, UR4, 0x3 ;  /* 0x0000000406087291 */ /* 0x000fe2000f8e18ff */
[----:B------:R-:W-:-:S08]  /*1740*/  UMOV UR24, URZ ;  /* 0x000000ff00187c82 */ /* 0x000fd00008000000 */
[----:B------:R1:W2:Y:S01]  /*1750*/  SYNCS.PHASECHK.TRANS64.TRYWAIT P0, [UR8+0x40], R2 ;  /* 0x00004002ff0075a7 */ /* 0x0002a20008001108 */
[----:B------:R-:W-:Y:S02]  /*1760*/  USHF.L.U32 UR35, UR35, 0x6, URZ ;  /* 0x0000000623237899 */ /* 0x000fe400080006ff */
[----:B------:R-:W-:Y:S01]  /*1770*/  USHF.L.U32 UR11, UR11, 0x7, URZ ;  /* 0x000000070b0b7899 */ /* 0x000fe200080006ff */
[----:B------:R-:W-:Y:S11]  /*1780*/  BRA.U !UP0, `(.L_x_20) ;  /* 0x0000000108a87547 */ /* 0x000ff6000b800000 */
[----:B------:R-:W-:Y:S01]  /*1790*/  UMOV UR16, URZ ;  /* 0x000000ff00107c82 */ /* 0x000fe20008000000 */
[----:B------:R-:W-:-:S05]  /*17a0*/  UMOV UR17, UR6 ;  /* 0x0000000600117c82 */ /* 0x000fca0008000000 */
.L_x_25:
[----:B-1----:R-:W-:Y:S01]  /*17b0*/  ULEA UR33, UR17, UR4, 0x3 ;  /* 0x0000000411217291 */ /* 0x002fe2000f8e18ff */
[----:B--2---:R-:W-:Y:S01]  /*17c0*/  @!P5 MOV R3, 0x6000 ;  /* 0x000060000003d802 */ /* 0x004fe20000000f00 */
[----:B--2---:R-:W-:Y:S10]  /*17d0*/  @P0 BRA `(.L_x_21) ;  /* 0x00000000000c0947 */ /* 0x004ff40003800000 */
[----:B------:R-:W-:-:S04]  /*17e0*/  SHF.L.U32 R5, R15, 0x1f, RZ ;  /* 0x0000001f0f057819 */ /* 0x000fc800000006ff */
[----:B------:R-:W2:Y:S02]  /*17f0*/  SYNCS.PHASECHK.TRANS64.TRYWAIT P0, [UR33+0x40], R5 ;  /* 0x00004005ff0075a7 */ /* 0x000ea40008001121 */
[----:B--2---:R-:W-:Y:S05]  /*1800*/  @!P0 BRA `(.L_x_22) ;  /* 0x0000006800588947 */ /* 0x004fea0003800000 */
.L_x_21:
[----:B------:R2:W-:Y:S01]  /*1810*/  @!P5 SYNCS.ARRIVE.TRANS64 RZ, [UR33], R3 ;  /* 0x00000003ffffd9a7 */ /* 0x0005e20008000021 */
[----:B------:R-:W-:Y:S04]  /*1820*/  BSSY.RECONVERGENT B0, `(.L_x_23) ;  /* 0x0000003000007945 */ /* 0x000fe80003800200 */
[----:B------:R-:W-:Y:S05]  /*1830*/  @P4 BRA `(.L_x_24) ;  /* 0x0000000000044947 */ /* 0x000fea0003800000 */
[----:B------:R-:W-:Y:S05]  /*1840*/  BPT.TRAP 0x1 ;  /* 0x000000040000795c */ /* 0x000fea0000300000 */
.L_x_24:
[----:B------:R-:W-:Y:S05]  /*1850*/  BSYNC.RECONVERGENT B0 ;  /* 0x0000000000007941 */ /* 0x000fea0003800200 */
.L_x_23:
[----:B------:R-:W-:Y:S02]  /*1860*/  UIADD3 UR6, UPT, UPT, UR17, 0x1, URZ ;  /* 0x0000000111067890 */ /* 0x000fe4000fffe0ff */
[----:B------:R-:W-:Y:S02]  /*1870*/  ULEA UR32, UR17, UR4, 0xd ;  /* 0x0000000411207291 */ /* 0x000fe4000f8e68ff */
[----:B------:R-:W-:Y:S02]  /*1880*/  UISETP.NE.AND UP0, UPT, UR6, 0x8, UPT ;  /* 0x000000080600788c */ /* 0x000fe4000bf05270 */
[----:B------:R-:W-:Y:S02]  /*1890*/  UIADD3 UR26, UP1, UPT, UR22, 0x80, URZ ;  /* 0x00000080161a7890 */ /* 0x000fe4000ff3e0ff */
[----:B------:R-:W-:Y:S02]  /*18a0*/  USEL UR9, URZ, 0x1, UP0 ;  /* 0x00000001ff097887 */ /* 0x000fe40008000000 */
[----:B------:R-:W-:-:S02]  /*18b0*/  USEL UR6, UR6, URZ, UP0 ;  /* 0x000000ff06067287 */ /* 0x000fc40008000000 */
[----:B------:R-:W-:Y:S02]  /*18c0*/  UIADD3 UR20, UP0, UPT, UR22, 0x180, URZ ;  /* 0x0000018016147890 */ /* 0x000fe4000ff1e0ff */
[----:B------:R-:W-:Y:S01]  /*18d0*/  ULEA UR8, UR6, UR4, 0x3 ;  /* 0x0000000406087291 */ /* 0x000fe2000f8e18ff */
[----:B------:R-:W-:Y:S01]  /*18e0*/  LOP3.LUT R15, R15, UR9, RZ, 0x3c, !PT ;  /* 0x000000090f0f7c12 */ /* 0x000fe2000f8e3cff */
[----:B------:R-:W-:Y:S02]  /*18f0*/  USHF.L.U32 UR34, UR16, 0x6, URZ ;  /* 0x0000000610227899 */ /* 0x000fe400080006ff */
[----:B------:R-:W-:Y:S01]  /*1900*/  UIADD3.X UR27, UPT, UPT, URZ, UR23, URZ, UP1, !UPT ;  /* 0x00000017ff1b7290 */ /* 0x000fe20008ffe4ff */
[----:B-1----:R-:W-:Y:S01]  /*1910*/  SHF.L.U32 R2, R15, 0x1f, RZ ;  /* 0x0000001f0f027819 */ /* 0x002fe200000006ff */
[----:B------:R-:W-:Y:S02]  /*1920*/  UIADD3 UR32, UPT, UPT, UR32, 0x4400, URZ ;  /* 0x0000440020207890 */ /* 0x000fe4000fffe0ff */
[----:B------:R-:W-:Y:S01]  /*1930*/  UIADD3.X UR21, UPT, UPT, URZ, UR23, URZ, UP0, !UPT ;  /* 0x00000017ff157290 */ /* 0x000fe200087fe4ff */
[----:B------:R1:W1:Y:S01]  /*1940*/  SYNCS.PHASECHK.TRANS64.TRYWAIT P0, [UR8+0x40], R2 ;  /* 0x00004002ff0075a7 */ /* 0x0002620008001108 */
[----:B------:R-:W-:Y:S01]  /*1950*/  ULEA UR8, UR17, UR4, 0xe ;  /* 0x0000000411087291 */ /* 0x000fe2000f8e70ff */
[----:B------:R-:W-:Y:S01]  /*1960*/  UMOV UR18, 0x0 ;  /* 0x0000000000127882 */ /* 0x000fe20000000000 */
[----:B------:R-:W-:-:S02]  /*1970*/  UMOV UR19, 0x10000000 ;  /* 0x1000000000137882 */ /* 0x000fc40000000000 */
[----:B------:R-:W-:Y:S01]  /*1980*/  UIADD3 UR8, UPT, UPT, UR8, 0x14400, URZ ;  /* 0x0001440008087890 */ /* 0x000fe2000fffe0ff */
[----:B------:R1:W-:Y:S01]  /*1990*/  UTMALDG.3D [UR32], [UR26], desc[UR18] ;  /* 0x000012201a0075b4 */ /* 0x0003e20008011000 */
[----:B------:R-:W-:Y:S01]  /*19a0*/  UMOV UR12, UR36 ;  /* 0x00000024000c7c82 */ /* 0x000fe20008000000 */
[----:B------:R-:W-:Y:S01]  /*19b0*/  UMOV UR9, UR33 ;  /* 0x0000002100097c82 */ /* 0x000fe20008000000 */
[----:B------:R-:W-:Y:S01]  /*19c0*/  UMOV UR10, UR34 ;  /* 0x00000022000a7c82 */ /* 0x000fe20008000000 */
[----:B------:R-:W-:Y:S01]  /*19d0*/  UIADD3 UR16, UPT, UPT, UR16, 0x1, URZ ;  /* 0x0000000110107890 */ /* 0x000fe2000fffe0ff */
[----:B------:R-:W-:Y:S01]  /*19e0*/  UMOV UR24, UR5 ;  /* 0x0000000500187c82 */ /* 0x000fe20008000000 */
[----:B------:R-:W-:Y:S02]  /*19f0*/  UMOV UR17, UR6 ;  /* 0x0000000600117c82 */ /* 0x000fe40008000000 */
[----:B------:R1:W-:Y:S01]  /*1a00*/  UTMALDG.3D [UR8], [UR20], desc[UR18] ;  /* 0x00001208140075b4 */ /* 0x0003e20008011000 */
[----:B------:R-:W-:-:S09]  /*1a10*/  UISETP.NE.AND UP0, UPT, UR16, UR5, UPT ;  /* 0x000000051000728c */ /* 0x000fd2000bf05270 */
[----:B------:R-:W-:Y:S05]  /*1a20*/  BRA.U UP0, `(.L_x_25) ;  /* 0xfffffffd00607547 */ /* 0x000fea000b83ffff */
.L_x_20:
[----:B-1----:R-:W-:Y:S01]  /*1a30*/  ULEA UR8, UR6, UR4, 0x3 ;  /* 0x0000000406087291 */ /* 0x002fe2000f8e18ff */
[----:B------:R-:W-:Y:S01]  /*1a40*/  SHF.L.U32 R2, R15, 0x1f, RZ ;  /* 0x0000001f0f027819 */ /* 0x000fe200000006ff */
[----:B------:R-:W-:Y:S01]  /*1a50*/  @!P1 SYNCS.ARRIVE.TRANS64.A1T0 RZ, [UR4+0xc8], RZ ;  /* 0x0000c8ffffff99a7 */ /* 0x000fe20008100004 */
[----:B------:R-:W-:-:S06]  /*1a60*/  UISETP.GT.AND UP0, UPT, UR15, UR14, UPT ;  /* 0x0000000e0f00728c */ /* 0x000fcc000bf04270 */
[----:B--2---:R1:W2:Y:S03]  /*1a70*/  SYNCS.PHASECHK.TRANS64.TRYWAIT P0, [UR8+0x40], R2 ;  /* 0x00004002ff0075a7 */ /* 0x0042a60008001108 */
[----:B------:R-:W-:Y:S05]  /*1a80*/  BRA.U !UP0, `(.L_x_26) ;  /* 0x0000000108ac7547 */ /* 0x000fea000b800000 */
[----:B------:R-:W-:Y:S01]  /*1a90*/  UIADD3 UR21, UPT, UPT, UR7, UR24, URZ ;  /* 0x0000001807157290 */ /* 0x000fe2000fffe0ff */
[----:B------:R-:W-:-:S11]  /*1aa0*/  UMOV UR25, UR6 ;  /* 0x0000000600197c82 */ /* 0x000fd60008000000 */
.L_x_31:
[----:B-1----:R-:W-:Y:S01]  /*1ab0*/  ULEA UR17, UR25, UR4, 0x3 ;  /* 0x0000000419117291 */ /* 0x002fe2000f8e18ff */
[----:B--2---:R-:W-:Y:S01]  /*1ac0*/  @!P5 MOV R3, 0x6000 ;  /* 0x000060000003d802 */ /* 0x004fe20000000f00 */
[----:B--2---:R-:W-:Y:S10]  /*1ad0*/  @P0 BRA `(.L_x_27) ;  /* 0x00000000000c0947 */ /* 0x004ff40003800000 */
[----:B------:R-:W-:-:S04]  /*1ae0*/  SHF.L.U32 R5, R15, 0x1f, RZ ;  /* 0x0000001f0f057819 */ /* 0x000fc800000006ff */
[----:B------:R-:W2:Y:S02]  /*1af0*/  SYNCS.PHASECHK.TRANS64.TRYWAIT P0, [UR17+0x40], R5 ;  /* 0x00004005ff0075a7 */ /* 0x000ea40008001111 */
[----:B--2---:R-:W-:Y:S05]  /*1b00*/  @!P0 BRA `(.L_x_28) ;  /* 0x0000006400b08947 */ /* 0x004fea0003800000 */
.L_x_27:
[----:B------:R2:W-:Y:S01]  /*1b10*/  @!P5 SYNCS.ARRIVE.TRANS64 RZ, [UR17], R3 ;  /* 0x00000003ffffd9a7 */ /* 0x0005e20008000011 */
[----:B------:R-:W-:Y:S04]  /*1b20*/  BSSY.RECONVERGENT B0, `(.L_x_29) ;  /* 0x0000003000007945 */ /* 0x000fe80003800200 */
[----:B------:R-:W-:Y:S05]  /*1b30*/  @P4 BRA `(.L_x_30) ;  /* 0x0000000000044947 */ /* 0x000fea0003800000 */
[----:B------:R-:W-:Y:S05]  /*1b40*/  BPT.TRAP 0x1 ;  /* 0x000000040000795c */ /* 0x000fea0000300000 */
.L_x_30:
[----:B------:R-:W-:Y:S05]  /*1b50*/  BSYNC.RECONVERGENT B0 ;  /* 0x0000000000007941 */ /* 0x000fea0003800200 */
.L_x_29:
        /* <DEDUP_REMOVED lines=10> */
[----:B------:R-:W-:Y:S01]  /*1c00*/  UIADD3 UR16, UPT, UPT, UR16, 0x4400, URZ ;  /* 0x0000440010107890 */ /* 0x000fe2000fffe0ff */
[----:B-1----:R-:W-:Y:S01]  /*1c10*/  SHF.L.U32 R2, R15, 0x1f, RZ ;  /* 0x0000001f0f027819 */ /* 0x002fe200000006ff */
[----:B------:R-:W-:Y:S02]  /*1c20*/  UIADD3.X UR31, UPT, UPT, URZ, UR23, URZ, UP1, !UPT ;  /* 0x00000017ff1f7290 */ /* 0x000fe40008ffe4ff */
[----:B------:R-:W-:Y:S01]  /*1c30*/  UIADD3.X UR29, UPT, UPT, URZ, UR23, URZ, UP0, !UPT ;  /* 0x00000017ff1d7290 */ /* 0x000fe200087fe4ff */
[----:B------:R1:W1:Y:S01]  /*1c40*/  SYNCS.PHASECHK.TRANS64.TRYWAIT P0, [UR8+0x40], R2 ;  /* 0x00004002ff0075a7 */ /* 0x0002620008001108 */
[----:B------:R-:W-:Y:S01]  /*1c50*/  ULEA UR8, UR25, UR4, 0xe ;  /* 0x0000000419087291 */ /* 0x000fe2000f8e70ff */
[----:B------:R-:W-:Y:S01]  /*1c60*/  UMOV UR26, 0x0 ;  /* 0x00000000001a7882 */ /* 0x000fe20000000000 */
[----:B------:R-:W-:-:S02]  /*1c70*/  UMOV UR27, 0x10000000 ;  /* 0x10000000001b7882 */ /* 0x000fc40000000000 */
[----:B------:R-:W-:Y:S01]  /*1c80*/  UIADD3 UR8, UPT, UPT, UR8, 0x14400, URZ ;  /* 0x0001440008087890 */ /* 0x000fe2000fffe0ff */
[----:B------:R-:W-:Y:S01]  /*1c90*/  UMOV UR19, UR35 ;  /* 0x0000002300137c82 */ /* 0x000fe20008000000 */
[----:B------:R-:W-:Y:S01]  /*1ca0*/  UMOV UR20, UR36 ;  /* 0x0000002400147c82 */ /* 0x000fe20008000000 */
[----:B------:R-:W-:Y:S01]  /*1cb0*/  UMOV UR12, UR36 ;  /* 0x00000024000c7c82 */ /* 0x000fe20008000000 */
[----:B------:R-:W-:Y:S01]  /*1cc0*/  UMOV UR9, UR17 ;  /* 0x0000001100097c82 */ /* 0x000fe20008000000 */
[----:B------:R-:W-:Y:S01]  /*1cd0*/  UMOV UR10, UR18 ;  /* 0x00000012000a7c82 */ /* 0x000fe20008000000 */
[----:B------:R1:W-:Y:S01]  /*1ce0*/  UTMALDG.3D [UR16], [UR30], desc[UR26] ;  /* 0x00001a101e0075b4 */ /* 0x0003e20008011000 */
[----:B------:R-:W-:Y:S01]  /*1cf0*/  UIADD3 UR24, UPT, UPT, UR24, 0x1, URZ ;  /* 0x0000000118187890 */ /* 0x000fe2000fffe0ff */
[----:B------:R-:W-:-:S03]  /*1d00*/  UMOV UR25, UR6 ;  /* 0x0000000600197c82 */ /* 0x000fc60008000000 */
[----:B------:R-:W-:Y:S01]  /*1d10*/  UISETP.NE.AND UP0, UPT, UR24, UR21, UPT ;  /* 0x000000151800728c */ /* 0x000fe2000bf05270 */
[----:B------:R1:W-:Y:S08]  /*1d20*/  UTMALDG.3D [UR8], [UR28], desc[UR26] ;  /* 0x00001a081c0075b4 */ /* 0x0003f00008011000 */
[----:B------:R-:W-:Y:S05]  /*1d30*/  BRA.U UP0, `(.L_x_31) ;  /* 0xfffffffd005c7547 */ /* 0x000fea000b83ffff */
.L_x_26:
[----:B-1----:R-:W-:Y:S01]  /*1d40*/  LEA R2, R14, UR4, 0x3 ;  /* 0x000000040e027c11 */ /* 0x002fe2000f8e18ff */
[----:B------:R-:W-:Y:S01]  /*1d50*/  NOP ;  /* 0x0000000000007918 */ /* 0x000fe20000000000 */
[----:B--2---:R-:W-:Y:S02]  /*1d60*/  SHF.L.U32 R3, R12, 0x1f, RZ ;  /* 0x0000001f0c037819 */ /* 0x004fe400000006ff */
[----:B------:R-:W-:Y:S02]  /*1d70*/  LEA R4, R14, UR4, 0x4 ;  /* 0x000000040e047c11 */ /* 0x000fe4000f8e20ff */
[----:B------:R-:W1:Y:S02]  /*1d80*/  SYNCS.PHASECHK.TRANS64.TRYWAIT P0, [R2+URZ+0xd0], R3 ;  /* 0x0000d003020075a7 */ /* 0x000e6400080011ff */
[----:B-1----:R-:W-:Y:S05]  /*1d90*/  @!P0 BRA `(.L_x_32) ;  /* 0x0000006400248947 */ /* 0x002fea0003800000 */
.L_x_138:
[----:B------:R-:W2:Y:S01]  /*1da0*/  LDS.128 R4, [R4+0x160] ;  /* 0x0001600004047984 */ /* 0x000ea20000000c00 */
[----:B---3--:R-:W-:Y:S01]  /*1db0*/  ISETP.GE.AND P0, PT, R26, 0x1, PT ;  /* 0x000000011a00780c */ /* 0x008fe20003f06270 */
[----:B-1----:R-:W-:Y:S01]  /*1dc0*/  VIADD R2, R2, 0xe0 ;  /* 0x000000e002027836 */ /* 0x002fe20000000000 */
[----:B------:R-:W-:Y:S01]  /*1dd0*/  @!PT LDS RZ, [RZ] ;  /* 0x00000000fffff984 */ /* 0x000fe20000000800 */
[----:B------:R-:W-:Y:S01]  /*1de0*/  @!PT LDS RZ, [RZ] ;  /* 0x00000000fffff984 */ /* 0x000fe20000000800 */
[----:B------:R-:W-:Y:S01]  /*1df0*/  @!PT LDS RZ, [RZ] ;  /* 0x00000000fffff984 */ /* 0x000fe20000000800 */
[----:B------:R-:W-:Y:S01]  /*1e00*/  @!PT LDS RZ, [RZ] ;  /* 0x00000000fffff984 */ /* 0x000fe20000000800 */
[----:B------:R1:W-:Y:S06]  /*1e10*/  MEMBAR.ALL.CTA ;  /* 0x0000000000007992 */ /* 0x0003ec0000008000 */
[----:B-1----:R-:W1:Y:S01]  /*1e20*/  FENCE.VIEW.ASYNC.S ;  /* 0x00000000000073c6 */ /* 0x002e620000000000 */
[----:B------:R-:W-:-:S04]  /*1e30*/  PRMT R2, RZ, 0x654, R2 ;  /* 0x00000654ff027816 */ /* 0x000fc80000000002 */
[----:B-1----:R1:W-:Y:S01]  /*1e40*/  SYNCS.ARRIVE.TRANS64.RED.A1T0 RZ, [R2+URZ], RZ ;  /* 0x000000ff02ff79a7 */ /* 0x0023e200081004ff */
[----:B--2---:R-:W-:-:S13]  /*1e50*/  LOP3.LUT P2, RZ, R6, 0x1, RZ, 0xc0, !PT ;  /* 0x0000000106ff7812 */ /* 0x004fda000784c0ff */
[----:B------:R-:W-:Y:S01]  /*1e60*/  @P2 SHF.R.U32.HI R3, RZ, 0x10, R5 ;  /* 0x00000010ff032819 */ /* 0x000fe20000011605 */
[----:B------:R-:W-:Y:S01]  /*1e70*/  VOTEU.ANY UP0, P2 ;  /* 0x0000000000ff7886 */ /* 0x000fe20001000100 */
[----:B------:R-:W-:Y:S02]  /*1e80*/  @P2 MOV R13, R4 ;  /* 0x00000004000d2202 */ /* 0x000fe40000000f00 */
[----:B------:R-:W-:Y:S02]  /*1e90*/  @P2 R2UR.BROADCAST UR8, R3 ;  /* 0x00000000030822ca */ /* 0x000fe400008e0000 */
[----:B------:R-:W-:-:S11]  /*1ea0*/  @P2 LOP3.LUT R11, R5, 0xffff, RZ, 0xc0, !PT ;  /* 0x0000ffff050b2812 */ /* 0x000fd600078ec0ff */
[----:B------:R-:W-:Y:S01]  /*1eb0*/  @UP0 UMOV UR36, UR8 ;  /* 0x0000000800240c82 */ /* 0x000fe20008000000 */
[----:B-1----:R-:W-:Y:S05]  /*1ec0*/  @!P0 BRA `(.L_x_33) ;  /* 0x0000000000b88947 */ /* 0x002fea0003800000 */
[----:B------:R-:W4:Y:S01]  /*1ed0*/  LDC.64 R4, c[0x0][0xb18] ;  /* 0x0002c600ff047b82 */ /* 0x000f220000000a00 */
[----:B------:R-:W-:-:S07]  /*1ee0*/  ISETP.NE.AND P3, PT, R26, 0x1, PT ;  /* 0x000000011a00780c */ /* 0x000fce0003f65270 */
[----:B------:R-:W1:Y:S08]  /*1ef0*/  LDC.64 R6, c[0x0][0xb10] ;  /* 0x0002c400ff067b82 */ /* 0x000e700000000a00 */
[----:B------:R-:W2:Y:S08]  /*1f00*/  LDC R16, c[0x0][0xb20] ;  /* 0x0002c800ff107b82 */ /* 0x000eb00000000800 */
[----:B------:R-:W3:Y:S01]  /*1f10*/  LDC R18, c[0x0][0xb0c] ;  /* 0x0002c300ff127b82 */ /* 0x000ee20000000800 */
[----:B----4-:R-:W-:Y:S01]  /*1f20*/  IMAD.HI.U32 R17, R0, R5, RZ ;  /* 0x0000000500117227 */ /* 0x010fe200078e00ff */
[----:B------:R-:W-:-:S03]  /*1f30*/  ISETP.NE.AND P0, PT, R4, 0x1, PT ;  /* 0x000000010400780c */ /* 0x000fc60003f05270 */
[----:B------:R-:W-:-:S03]  /*1f40*/  IMAD.HI.U32 R5, R11, R5, RZ ;  /* 0x000000050b057227 */ /* 0x000fc600078e00ff */
[----:B------:R-:W4:Y:S01]  /*1f50*/  LDC.64 R2, c[0x0][0xb28] ;  /* 0x0002ca00ff027b82 */ /* 0x000f220000000a00 */
[----:B-1----:R-:W-:-:S04]  /*1f60*/  IMAD.HI.U32 R20, R9, R6, RZ ;  /* 0x0000000609147227 */ /* 0x002fc800078e00ff */
[----:B------:R-:W-:Y:S01]  /*1f70*/  IMAD.HI.U32 R22, R13, R6, RZ ;  /* 0x000000060d167227 */ /* 0x000fe200078e00ff */
[----:B------:R-:W-:Y:S02]  /*1f80*/  SHF.R.U32.HI R20, RZ, R7, R20 ;  /* 0x00000007ff147219 */ /* 0x000fe40000011614 */
[-C--:B--2---:R-:W-:Y:S02]  /*1f90*/  SHF.R.U32.HI R17, RZ, R16.reuse, R17 ;  /* 0x00000010ff117219 */ /* 0x084fe40000011611 */
[----:B------:R-:W-:Y:S02]  /*1fa0*/  SHF.R.U32.HI R16, RZ, R16, R5 ;  /* 0x00000010ff107219 */ /* 0x000fe40000011605 */
[----:B------:R-:W-:Y:S02]  /*1fb0*/  SEL R17, R0, R17, !P0 ;  /* 0x0000001100117207 */ /* 0x000fe40004000000 */
[----:B------:R-:W-:Y:S02]  /*1fc0*/  SHF.R.U32.HI R22, RZ, R7, R22 ;  /* 0x00000007ff167219 */ /* 0x000fe40000011616 */
[----:B---3--:R-:W-:-:S02]  /*1fd0*/  ISETP.NE.AND P1, PT, R18, 0x1, PT ;  /* 0x000000011200780c */ /* 0x008fc40003f25270 */
[----:B------:R-:W-:Y:S02]  /*1fe0*/  SEL R5, R11, R16, !P0 ;  /* 0x000000100b057207 */ /* 0x000fe40004000000 */
[----:B------:R-:W-:Y:S02]  /*1ff0*/  SEL R19, R9, R20, !P1 ;  /* 0x0000001409137207 */ /* 0x000fe40004800000 */
[----:B------:R-:W-:Y:S01]  /*2000*/  SEL R7, R13, R22, !P1 ;  /* 0x000000160d077207 */ /* 0x000fe20004800000 */
[----:B----4-:R-:W-:-:S04]  /*2010*/  IMAD.HI.U32 R20, R17, R2, RZ ;  /* 0x0000000211147227 */ /* 0x010fc800078e00ff */
[----:B------:R-:W-:Y:S01]  /*2020*/  IMAD.HI.U32 R6, R19, R2, RZ ;  /* 0x0000000213067227 */ /* 0x000fe200078e00ff */
[----:B------:R-:W-:-:S04]  /*2030*/  @P3 SHF.R.U32.HI R17, RZ, R3, R20 ;  /* 0x00000003ff113219 */ /* 0x000fc80000011614 */
        /* <DEDUP_REMOVED lines=8> */
[----:B------:R-:W-:-:S04]  /*20c0*/  @!P0 IMAD.HI.U32 R16, R7, R2, RZ ;  /* 0x0000000207108227 */ /* 0x000fc800078e00ff */
[----:B------:R-:W-:Y:S01]  /*20d0*/  IMAD.MOV R2, RZ, RZ, -R6 ;  /* 0x000000ffff027224 */ /* 0x000fe200078e0a06 */
[----:B------:R-:W-:-:S03]  /*20e0*/  @!P0 SHF.R.U32.HI R16, RZ, R3, R16 ;  /* 0x00000003ff108219 */ /* 0x000fc60000011610 */
[----:B------:R-:W-:Y:S01]  /*20f0*/  IMAD R2, R26, R2, R5 ;  /* 0x000000021a027224 */ /* 0x000fe200078e0205 */
[----:B------:R-:W-:Y:S02]  /*2100*/  @!P0 SEL R3, R7, R16, !P3 ;  /* 0x0000001007038207 */ /* 0x000fe40005800000 */
[----:B------:R-:W-:-:S03]  /*2110*/  IADD3 R16, PT, PT, -R5, RZ, RZ ;  /* 0x000000ff05107210 */ /* 0x000fc60007ffe1ff */
[--C-:B------:R-:W-:Y:S02]  /*2120*/  @!P0 IMAD.IADD R6, R6, 0x1, -R3.reuse ;  /* 0x0000000106068824 */ /* 0x100fe400078e0a03 */
[----:B------:R-:W-:Y:S01]  /*2130*/  @!P0 IMAD R3, R2, R19, R3 ;  /* 0x0000001302038224 */ /* 0x000fe200078e0203 */
[----:B------:R-:W-:Y:S01]  /*2140*/  IADD3 R2, PT, PT, -R7, RZ, RZ ;  /* 0x000000ff07027210 */ /* 0x000fe20007ffe1ff */
[----:B------:R-:W-:Y:S02]  /*2150*/  @!P0 IMAD R5, R26, R6, R7 ;  /* 0x000000061a058224 */ /* 0x000fe400078e0207 */
[----:B------:R-:W-:Y:S02]  /*2160*/  IMAD R11, R4, R16, R11 ;  /* 0x00000010040b7224 */ /* 0x000fe400078e020b */
[----:B------:R-:W-:Y:S02]  /*2170*/  @!P0 IMAD.MOV.U32 R7, RZ, RZ, R3 ;  /* 0x000000ffff078224 */ /* 0x000fe400078e0003 */
[----:B------:R-:W-:-:S02]  /*2180*/  IMAD R2, R18, R2, R13 ;  /* 0x0000000212027224 */ /* 0x000fc400078e020d */
[----:B------:R-:W-:Y:S02]  /*2190*/  IMAD R11, R5, R4, R11 ;  /* 0x00000004050b7224 */ /* 0x000fe400078e020b */
[----:B------:R-:W-:Y:S02]  /*21a0*/  IMAD R13, R7, R18, R2 ;  /* 0x00000012070d7224 */ /* 0x000fe400078e0202 */
.L_x_33:
[----:B------:R-:W1:Y:S02]  /*21b0*/  LDCU UR8, c[0x0][0xb30] ;  /* 0x00016600ff0877ac */ /* 0x000e640008000800 */
[----:B-1----:R-:W-:-:S09]  /*21c0*/  UISETP.NE.AND UP0, UPT, UR8, 0x1, UPT ;  /* 0x000000010800788c */ /* 0x002fd2000bf05270 */
[----:B------:R-:W-:Y:S05]  /*21d0*/  BRA.U UP0, `(.L_x_34) ;  /* 0x0000000100407547 */ /* 0x000fea000b800000 */
[----:B------:R-:W1:Y:S08]  /*21e0*/  LDC.64 R4, c[0x0][0xb10] ;  /* 0x0002c400ff047b82 */ /* 0x000e700000000a00 */
[----:B------:R-:W2:Y:S08]  /*21f0*/  LDC.64 R2, c[0x0][0xb18] ;  /* 0x0002c600ff027b82 */ /* 0x000eb00000000a00 */
[----:B------:R-:W3:Y:S08]  /*2200*/  LDC R6, c[0x0][0xb20] ;  /* 0x0002c800ff067b82 */ /* 0x000ef00000000800 */
[----:B------:R-:W4:Y:S01]  /*2210*/  LDC R16, c[0x0][0xb0c] ;  /* 0x0002c300ff107b82 */ /* 0x000f220000000800 */
[----:B-1----:R-:W-:-:S05]  /*2220*/  IMAD.HI.U32 R4, R13, R4, RZ ;  /* 0x000000040d047227 */ /* 0x002fca00078e00ff */
[----:B------:R-:W-:Y:S01]  /*2230*/  SHF.R.U32.HI R4, RZ, R5, R4 ;  /* 0x00000005ff047219 */ /* 0x000fe20000011604 */
[----:B--2---:R-:W-:Y:S01]  /*2240*/  IMAD.HI.U32 R3, R11, R3, RZ ;  /* 0x000000030b037227 */ /* 0x004fe200078e00ff */
[----:B------:R-:W-:-:S04]  /*2250*/  ISETP.NE.AND P0, PT, R2, 0x1, PT ;  /* 0x000000010200780c */ /* 0x000fc80003f05270 */
[----:B---3--:R-:W-:-:S04]  /*2260*/  SHF.R.U32.HI R6, RZ, R6, R3 ;  /* 0x00000006ff067219 */ /* 0x008fc80000011603 */
[----:B------:R-:W-:Y:S02]  /*2270*/  SEL R3, R11, R6, !P0 ;  /* 0x000000060b037207 */ /* 0x000fe40004000000 */
[----:B----4-:R-:W-:-:S04]  /*2280*/  ISETP.NE.AND P1, PT, R16, 0x1, PT ;  /* 0x000000011000780c */ /* 0x010fc80003f25270 */
[----:B------:R-:W-:-:S05]  /*2290*/  SEL R4, R13, R4, !P1 ;  /* 0x000000040d047207 */ /* 0x000fca0004800000 */
[----:B------:R-:W-:Y:S02]  /*22a0*/  IMAD.IADD R5, R3, 0x1, -R4 ;  /* 0x0000000103057824 */ /* 0x000fe400078e0a04 */
[----:B------:R-:W-:Y:S02]  /*22b0*/  IMAD.IADD R3, R4, 0x1, -R3 ;  /* 0x0000000104037824 */ /* 0x000fe400078e0a03 */
[----:B------:R-:W-:Y:S02]  /*22c0*/  IMAD R13, R5, R16, R13 ;  /* 0x00000010050d7224 */ /* 0x000fe400078e020d */
[----:B------:R-:W-:-:S07]  /*22d0*/  IMAD R11, R3, R2, R11 ;  /* 0x00000002030b7224 */ /* 0x000fce00078e020b */
.L_x_34:
[----:B------:R-:W-:Y:S01]  /*22e0*/  VIADD R14, R14, 0x1 ;  /* 0x000000010e0e7836 */ /* 0x000fe20000000000 */
[----:B------:R-:W-:Y:S01]  /*22f0*/  PLOP3.LUT P1, PT, PT, PT, PT, 0x80, 0x8 ;  /* 0x000000000008781c */ /* 0x000fe20003f2f070 */
[----:B------:R-:W-:Y:S02]  /*2300*/  IMAD.IADD R21, R13, 0x1, R60 ;  /* 0x000000010d157824 */ /* 0x000fe400078e023c */
[----:B------:R-:W-:Y:S01]  /*2310*/  IMAD.IADD R20, R11, 0x1, R58 ;  /* 0x000000010b147824 */ /* 0x000fe200078e023a */
[----:B------:R-:W-:-:S04]  /*2320*/  ISETP.NE.AND P0, PT, R14, 0x2, PT ;  /* 0x000000020e00780c */ /* 0x000fc80003f05270 */
[----:B------:R-:W-:Y:S02]  /*2330*/  SEL R3, RZ, 0x1, P0 ;  /* 0x00000001ff037807 */ /* 0x000fe40000000000 */
[----:B------:R-:W-:Y:S02]  /*2340*/  SEL R14, R14, RZ, P0 ;  /* 0x000000ff0e0e7207 */ /* 0x000fe40000000000 */
[----:B------:R-:W-:Y:S01]  /*2350*/  LOP3.LUT R12, R12, R3, RZ, 0x3c, !PT ;  /* 0x000000030c0c7212 */ /* 0x000fe200078e3cff */
[----:B------:R-:W-:Y:S06]  /*2360*/  @P2 BRA `(.L_x_35) ;  /* 0xfffffff000982947 */ /* 0x000fec000383ffff */
[----:B------:R-:W-:Y:S01]  /*2370*/  UIADD3 UR4, UPT, UPT, UR4, 0x40, URZ ;  /* 0x0000004004047890 */ /* 0x000fe2000fffe0ff */
[----:B------:R-:W-:-:S03]  /*2380*/  SHF.L.U32 R3, R15, 0x1f, RZ ;  /* 0x0000001f0f037819 */ /* 0x000fc600000006ff */
[----:B------:R-:W-:-:S09]  /*2390*/  ULEA UR5, UR6, UR4, 0x3 ;  /* 0x0000000406057291 */ /* 0x000fd2000f8e18ff */
[----:B------:R-:W1:Y:S02]  /*23a0*/  SYNCS.PHASECHK.TRANS64.TRYWAIT P0, [UR5], R3 ;  /* 0x00000003ff0075a7 */ /* 0x000e640008001105 */
[----:B-1----:R-:W-:Y:S05]  /*23b0*/  @!P0 BRA `(.L_x_36) ;  /* 0x0000005c00b08947 */ /* 0x002fea0003800000 */
.L_x_140:
[----:B------:R-:W-:-:S04]  /*23c0*/  UIADD3 UR6, UPT, UPT, UR6, 0x1, URZ ;  /* 0x0000000106067890 */ /* 0x000fc8000fffe0ff */
[----:B------:R-:W-:-:S04]  /*23d0*/  UISETP.NE.AND UP0, UPT, UR6, 0x8, UPT ;  /* 0x000000080600788c */ /* 0x000fc8000bf05270 */
[----:B------:R-:W-:Y:S02]  /*23e0*/  USEL UR7, URZ, 0x1, UP0 ;  /* 0x00000001ff077887 */ /* 0x000fe40008000000 */
[----:B------:R-:W-:-:S04]  /*23f0*/  USEL UR6, UR6, URZ, UP0 ;  /* 0x000000ff06067287 */ /* 0x000fc80008000000 */
[----:B------:R-:W-:Y:S01]  /*2400*/  ULEA UR5, UR6, UR4, 0x3 ;  /* 0x0000000406057291 */ /* 0x000fe2000f8e18ff */
[----:B------:R-:W-:-:S04]  /*2410*/  LOP3.LUT R2, R15, UR7, RZ, 0x3c, !PT ;  /* 0x000000070f027c12 */ /* 0x000fc8000f8e3cff */
[----:B-1----:R-:W-:-:S04]  /*2420*/  SHF.L.U32 R3, R2, 0x1f, RZ ;  /* 0x0000001f02037819 */ /* 0x002fc800000006ff */
[----:B------:R-:W1:Y:S02]  /*2430*/  SYNCS.PHASECHK.TRANS64.TRYWAIT P0, [UR5], R3 ;  /* 0x00000003ff0075a7 */ /* 0x000e640008001105 */
[----:B-1----:R-:W-:Y:S05]  /*2440*/  @!P0 BRA `(.L_x_37) ;  /* 0x0000005c00a48947 */ /* 0x002fea0003800000 */
.L_x_142:
        /* <DEDUP_REMOVED lines=9> */
.L_x_144:
        /* <DEDUP_REMOVED lines=9> */
.L_x_146:
        /* <DEDUP_REMOVED lines=9> */
.L_x_148:
        /* <DEDUP_REMOVED lines=9> */
.L_x_150:
        /* <DEDUP_REMOVED lines=9> */
.L_x_152:
[----:B------:R-:W-:-:S04]  /*2720*/  UIADD3 UR6, UPT, UPT, UR6, 0x1, URZ ;  /* 0x0000000106067890 */ /* 0x000fc8000fffe0ff */
[----:B------:R-:W-:-:S04]  /*2730*/  UISETP.NE.AND UP0, UPT, UR6, 0x8, UPT ;  /* 0x000000080600788c */ /* 0x000fc8000bf05270 */
[----:B------:R-:W-:Y:S02]  /*2740*/  USEL UR5, URZ, 0x1, UP0 ;  /* 0x00000001ff057887 */ /* 0x000fe40008000000 */
[----:B------:R-:W-:-:S04]  /*2750*/  USEL UR6, UR6, URZ, UP0 ;  /* 0x000000ff06067287 */ /* 0x000fc80008000000 */
[----:B------:R-:W-:Y:S01]  /*2760*/  ULEA UR6, UR6, UR4, 0x3 ;  /* 0x0000000406067291 */ /* 0x000fe2000f8e18ff */
[----:B-1----:R-:W-:-:S04]  /*2770*/  LOP3.LUT R3, R2, UR5, RZ, 0x3c, !PT ;  /* 0x0000000502037c12 */ /* 0x002fc8000f8e3cff */
[----:B------:R-:W-:Y:S01]  /*2780*/  SHF.L.U32 R3, R3, 0x1f, RZ ;  /* 0x0000001f03037819 */ /* 0x000fe200000006ff */
[----:B----4-:R-:W-:-:S07]  /*2790*/  IMAD.U32 R0, RZ, RZ, UR6 ;  /* 0x00000006ff007e24 */ /* 0x010fce000f8e00ff */
.L_x_43:
[----:B-1----:R1:W2:Y:S02]  /*27a0*/  SYNCS.PHASECHK.TRANS64.TRYWAIT P0, [R0+URZ], R3 ;  /* 0x00000003000075a7 */ /* 0x0022a400080011ff */
[----:B--2---:R-:W-:Y:S05]  /*27b0*/  @!P0 NANOSLEEP.SYNCS 0x989680 ;  /* 0x009896800000895d */ /* 0x004fea0003900000 */
[----:B------:R-:W2:Y:S02]  /*27c0*/  @!P0 SYNCS.PHASECHK.TRANS64 P0, [R0+URZ], R3 ;  /* 0x00000003000085a7 */ /* 0x000ea400080010ff */
[----:B--2---:R-:W-:Y:S05]  /*27d0*/  @P0 EXIT ;  /* 0x000000000000094d */ /* 0x004fea0003800000 */
[----:B------:R-:W-:Y:S05]  /*27e0*/  BRA `(.L_x_43) ;  /* 0xfffffffc00ec7947 */ /* 0x000fea000383ffff */
.L_x_17:
[----:B------:R-:W-:-:S04]  /*27f0*/  UISETP.NE.AND UP1, UPT, UR37, URZ, UPT ;  /* 0x000000ff2500728c */ /* 0x000fc8000bf25270 */
[----:B------:R-:W-:-:S09]  /*2800*/  UISETP.NE.OR UP1, UPT, UR8, 0x1, UP1 ;  /* 0x000000010800788c */ /* 0x000fd20008f25670 */
[----:B------:R-:W-:Y:S05]  /*2810*/  BRA.U UP1, `(.L_x_44) ;  /* 0x0000000501487547 */ /* 0x000fea000b800000 */
[----:B------:R-:W-:Y:S01]  /*2820*/  ISETP.NE.AND P2, PT, R2, RZ, PT ;  /* 0x000000ff0200720c */ /* 0x000fe20003f45270 */
[----:B------:R-:W-:Y:S01]  /*2830*/  IMAD.MOV.U32 R12, RZ, RZ, 0x1 ;  /* 0x00000001ff0c7424 */ /* 0x000fe200078e00ff */
[----:B------:R-:W-:Y:S02]  /*2840*/  CS2R R10, SRZ ;  /* 0x00000000000a7805 */ /* 0x000fe4000001ff00 */
[----:B------:R-:W-:Y:S01]  /*2850*/  CS2R R8, SRZ ;  /* 0x0000000000087805 */ /* 0x000fe2000001ff00 */
[----:B------:R-:W-:Y:S01]  /*2860*/  UMOV UR4, 0x400 ;  /* 0x0000040000047882 */ /* 0x000fe20000000000 */
[----:B------:R-:W-:Y:S01]  /*2870*/  UMOV UR6, URZ ;  /* 0x000000ff00067c82 */ /* 0x000fe20008000000 */
[----:B------:R-:W-:-:S12]  /*2880*/  ULEA UR37, UR37, UR4, 0x18 ;  /* 0x0000000425257291 */ /* 0x000fd8000f8ec0ff */
.L_x_48:
[----:B------:R-:W-:Y:S02]  /*2890*/  LEA R0, R8, UR37, 0x3 ;  /* 0x0000002508007c11 */ /* 0x000fe4000f8e18ff */
[----:B------:R-:W-:-:S03]  /*28a0*/  SHF.L.U32 R5, R9, 0x1f, RZ ;  /* 0x0000001f09057819 */ /* 0x000fc600000006ff */
[----:B------:R-:W-:Y:S01]  /*28b0*/  VIADD R4, R0, 0x140 ;  /* 0x0000014000047836 */ /* 0x000fe20000000000 */
[----:B------:R-:W1:Y:S02]  /*28c0*/  SYNCS.PHASECHK.TRANS64.TRYWAIT P0, [R0+URZ+0x130], R5 ;  /* 0x00013005000075a7 */ /* 0x000e6400080011ff */
[----:B-1----:R-:W-:Y:S05]  /*28d0*/  @!P0 BRA `(.L_x_45) ;  /* 0x0000005c00108947 */ /* 0x002fea0003800000 */
.L_x_153:
[----:B------:R-:W-:Y:S01]  /*28e0*/  ULEA UR5, UR6, UR37, 0x3 ;  /* 0x0000002506057291 */ /* 0x000fe2000f8e18ff */
[----:B------:R-:W-:Y:S02]  /*28f0*/  PRMT R4, RZ, 0x654, R4 ;  /* 0x00000654ff047816 */ /* 0x000fe40000000004 */
[----:B-1----:R-:W-:Y:S01]  /*2900*/  SHF.L.U32 R5, R12, 0x1f, RZ ;  /* 0x0000001f0c057819 */ /* 0x002fe200000006ff */
[----:B------:R-:W-:Y:S01]  /*2910*/  UIADD3 UR4, UPT, UPT, UR5, 0xd0, URZ ;  /* 0x000000d005047890 */ /* 0x000fe2000fffe0ff */
[----:B------:R1:W-:Y:S05]  /*2920*/  SYNCS.ARRIVE.TRANS64.RED.A1T0 RZ, [R4+URZ], RZ ;  /* 0x000000ff04ff79a7 */ /* 0x0003ea00081004ff */
[----:B------:R-:W-:Y:S01]  /*2930*/  IMAD.U32 R7, RZ, RZ, UR4 ;  /* 0x00000004ff077e24 */ /* 0x000fe2000f8e00ff */
[----:B------:R-:W2:Y:S04]  /*2940*/  SYNCS.PHASECHK.TRANS64.TRYWAIT P0, [UR5+0xe0], R5 ;  /* 0x0000e005ff0075a7 */ /* 0x000ea80008001105 */
[----:B------:R-:W-:Y:S01]  /*2950*/  PRMT R6, R2, 0x654, R7 ;  /* 0x0000065402067816 */ /* 0x000fe20000000007 */
[----:B-1----:R-:W-:Y:S01]  /*2960*/  @!P2 IMAD.MOV.U32 R4, RZ, RZ, 0x10 ;  /* 0x00000010ff04a424 */ /* 0x002fe200078e00ff */
[----:B--2---:R-:W-:Y:S06]  /*2970*/  @!P0 BRA `(.L_x_46) ;  /* 0x0000005800fc8947 */ /* 0x004fec0003800000 */
.L_x_155:
[----:B------:R-:W-:Y:S01]  /*2980*/  ULEA UR4, UR6, UR37, 0x4 ;  /* 0x0000002506047291 */ /* 0x000fe2000f8e20ff */
[----:B------:R-:W-:Y:S01]  /*2990*/  SEL R3, R6, R3, !P2 ;  /* 0x0000000306037207 */ /* 0x000fe20005000000 */
[----:B------:R-:W-:Y:S01]  /*29a0*/  UIADD3 UR5, UPT, UPT, UR5, 0xd0, URZ ;  /* 0x000000d005057890 */ /* 0x000fe2000fffe0ff */
[----:B-1----:R-:W-:Y:S01]  /*29b0*/  LEA R0, R11, UR37, 0x3 ;  /* 0x000000250b007c11 */ /* 0x002fe2000f8e18ff */
[----:B------:R-:W-:Y:S01]  /*29c0*/  UIADD3 UR4, UPT, UPT, UR4, 0x160, URZ ;  /* 0x0000016004047890 */ /* 0x000fe2000fffe0ff */
[----:B------:R-:W-:Y:S01]  /*29d0*/  SHF.L.U32 R5, R10, 0x1f, RZ ;  /* 0x0000001f0a057819 */ /* 0x000fe200000006ff */
[----:B------:R1:W-:Y:S01]  /*29e0*/  @!P2 SYNCS.ARRIVE.TRANS64.RED RZ, [R3+URZ], R4 ;  /* 0x0000000403ffa9a7 */ /* 0x0003e200080004ff */
[----:B------:R-:W-:Y:S01]  /*29f0*/  UIADD3 UR6, UPT, UPT, UR6, 0x1, URZ ;  /* 0x0000000106067890 */ /* 0x000fe2000fffe0ff */
[----:B------:R-:W-:-:S03]  /*2a00*/  VIADD R8, R8, 0x1 ;  /* 0x0000000108087836 */ /* 0x000fc60000000000 */
[----:B------:R-:W-:Y:S02]  /*2a10*/  UISETP.NE.AND UP0, UPT, UR6, 0x2, UPT ;  /* 0x000000020600788c */ /* 0x000fe4000bf05270 */
[----:B------:R-:W-:Y:S06]  /*2a20*/  UGETNEXTWORKID.BROADCAST [UR4], [UR5] ;  /* 0x00000000040073ca */ /* 0x000fec0008000100 */
[----:B------:R-:W-:Y:S01]  /*2a30*/  USEL UR4, URZ, 0x1, UP0 ;  /* 0x00000001ff047887 */ /* 0x000fe20008000000 */
[----:B------:R-:W-:Y:S01]  /*2a40*/  ISETP.NE.AND P0, PT, R8, 0x2, PT ;  /* 0x000000020800780c */ /* 0x000fe20003f05270 */
[----:B------:R-:W-:Y:S01]  /*2a50*/  USEL UR6, UR6, URZ, UP0 ;  /* 0x000000ff06067287 */ /* 0x000fe20008000000 */
[----:B------:R-:W2:Y:S03]  /*2a60*/  SYNCS.PHASECHK.TRANS64.TRYWAIT P1, [R0+URZ+0xd0], R5 ;  /* 0x0000d005000075a7 */ /* 0x000ea600080211ff */
[----:B------:R-:W-:Y:S01]  /*2a70*/  LOP3.LUT R12, R12, UR4, RZ, 0x3c, !PT ;  /* 0x000000040c0c7c12 */ /* 0x000fe2000f8e3cff */
[----:B-12---:R-:W-:Y:S07]  /*2a80*/  @!P1 BRA `(.L_x_47) ;  /* 0x0000005800d09947 */ /* 0x006fee0003800000 */
.L_x_156:
[C---:B------:R-:W-:Y:S01]  /*2a90*/  LEA R4, R11.reuse, UR37, 0x4 ;  /* 0x000000250b047c11 */ /* 0x040fe2000f8e20ff */
[----:B-1----:R-:W-:Y:S01]  /*2aa0*/  VIADD R0, R0, 0xe0 ;  /* 0x000000e000007836 */ /* 0x002fe20000000000 */
[----:B------:R-:W-:Y:S01]  /*2ab0*/  SEL R8, R8, RZ, P0 ;  /* 0x000000ff08087207 */ /* 0x000fe20000000000 */
[----:B------:R-:W-:-:S03]  /*2ac0*/  VIADD R11, R11, 0x1 ;  /* 0x000000010b0b7836 */ /* 0x000fc60000000000 */
[----:B------:R-:W1:Y:S01]  /*2ad0*/  LDS.128 R4, [R4+0x160] ;  /* 0x0001600004047984 */ /* 0x000e620000000c00 */
[----:B------:R-:W-:Y:S02]  /*2ae0*/  PRMT R0, RZ, 0x654, R0 ;  /* 0x00000654ff007816 */ /* 0x000fe40000000000 */
[C---:B------:R-:W-:Y:S01]  /*2af0*/  ISETP.NE.AND P1, PT, R11.reuse, 0x2, PT ;  /* 0x000000020b00780c */ /* 0x040fe20003f25270 */
[----:B------:R-:W-:Y:S01]  /*2b00*/  @!PT LDS RZ, [RZ] ;  /* 0x00000000fffff984 */ /* 0x000fe20000000800 */
[----:B------:R-:W-:Y:S01]  /*2b10*/  @!PT LDS RZ, [RZ] ;  /* 0x00000000fffff984 */ /* 0x000fe20000000800 */
[----:B------:R-:W-:Y:S01]  /*2b20*/  @!PT LDS RZ, [RZ] ;  /* 0x00000000fffff984 */ /* 0x000fe20000000800 */
[----:B------:R-:W-:Y:S01]  /*2b30*/  @!PT LDS RZ, [RZ] ;  /* 0x00000000fffff984 */ /* 0x000fe20000000800 */
[----:B------:R2:W-:Y:S06]  /*2b40*/  MEMBAR.ALL.CTA ;  /* 0x0000000000007992 */ /* 0x0005ec0000008000 */
[----:B--2---:R-:W2:Y:S01]  /*2b50*/  FENCE.VIEW.ASYNC.S ;  /* 0x00000000000073c6 */ /* 0x004ea20000000000 */
[----:B------:R-:W-:Y:S01]  /*2b60*/  SEL R11, R11, RZ, P1 ;  /* 0x000000ff0b0b7207 */ /* 0x000fe20000800000 */
[----:B--2---:R2:W-:Y:S01]  /*2b70*/  SYNCS.ARRIVE.TRANS64.RED.A1T0 RZ, [R0+URZ], RZ ;  /* 0x000000ff00ff79a7 */ /* 0x0045e200081004ff */
[----:B-1----:R-:W-:-:S02]  /*2b80*/  LOP3.LUT P3, RZ, R6, 0x1, RZ, 0xc0, !PT ;  /* 0x0000000106ff7812 */ /* 0x002fc4000786c0ff */
[----:B------:R-:W-:-:S04]  /*2b90*/  SEL R5, RZ, 0x1, P1 ;  /* 0x00000001ff057807 */ /* 0x000fc80000800000 */
[----:B------:R-:W-:Y:S02]  /*2ba0*/  LOP3.LUT R10, R10, R5, RZ, 0x3c, !PT ;  /* 0x000000050a0a7212 */ /* 0x000fe400078e3cff */
[----:B--2---:R-:W-:-:S04]  /*2bb0*/  SEL R0, RZ, 0x1, P0 ;  /* 0x00000001ff007807 */ /* 0x004fc80000000000 */
[----:B------:R-:W-:Y:S01]  /*2bc0*/  LOP3.LUT R9, R9, R0, RZ, 0x3c, !PT ;  /* 0x0000000009097212 */ /* 0x000fe200078e3cff */
[----:B------:R-:W-:Y:S06]  /*2bd0*/  @P3 BRA `(.L_x_48) ;  /* 0xfffffffc002c3947 */ /* 0x000fec000383ffff */
[----:B------:R-:W-:Y:S01]  /*2be0*/  ULEA UR5, UR6, UR37, 0x3 ;  /* 0x0000002506057291 */ /* 0x000fe2000f8e18ff */
[----:B------:R-:W-:-:S08]  /*2bf0*/  SHF.L.U32 R3, R12, 0x1f, RZ ;  /* 0x0000001f0c037819 */ /* 0x000fd000000006ff */
[----:B------:R-:W1:Y:S02]  /*2c00*/  SYNCS.PHASECHK.TRANS64 P0, [UR5+0xe0], R3 ;  /* 0x0000e003ff0075a7 */ /* 0x000e640008001005 */
[----:B-1----:R-:W-:Y:S05]  /*2c10*/  @P0 BRA `(.L_x_49) ;  /* 0x0000000000080947 */ /* 0x002fea0003800000 */
[----:B------:R-:W1:Y:S02]  /*2c20*/  SYNCS.PHASECHK.TRANS64.TRYWAIT P0, [UR5+0xe0], R3 ;  /* 0x0000e003ff0075a7 */ /* 0x000e640008001105 */
[----:B-1----:R-:W-:Y:S05]  /*2c30*/  @!P0 BRA `(.L_x_50) ;  /* 0x0000005800788947 */ /* 0x002fea0003800000 */
.L_x_49:
[----:B------:R-:W-:-:S04]  /*2c40*/  UIADD3 UR4, UPT, UPT, UR6, 0x1, URZ ;  /* 0x0000000106047890 */ /* 0x000fc8000fffe0ff */
[----:B------:R-:W-:-:S04]  /*2c50*/  UISETP.NE.AND UP0, UPT, UR4, 0x2, UPT ;  /* 0x000000020400788c */ /* 0x000fc8000bf05270 */
[----:B------:R-:W-:Y:S02]  /*2c60*/  USEL UR7, URZ, 0x1, UP0 ;  /* 0x00000001ff077887 */ /* 0x000fe40008000000 */
[----:B------:R-:W-:-:S04]  /*2c70*/  USEL UR4, UR4, URZ, UP0 ;  /* 0x000000ff04047287 */ /* 0x000fc80008000000 */
[----:B------:R-:W-:Y:S01]  /*2c80*/  ULEA UR4, UR4, UR37, 0x3 ;  /* 0x0000002504047291 */ /* 0x000fe2000f8e18ff */
[----:B-1----:R-:W-:-:S04]  /*2c90*/  LOP3.LUT R3, R12, UR7, RZ, 0x3c, !PT ;  /* 0x000000070c037c12 */ /* 0x002fc8000f8e3cff */
[----:B------:R-:W-:-:S04]  /*2ca0*/  SHF.L.U32 R0, R3, 0x1f, RZ ;  /* 0x0000001f03007819 */ /* 0x000fc800000006ff */
[----:B------:R-:W1:Y:S02]  /*2cb0*/  SYNCS.PHASECHK.TRANS64 P0, [UR4+0xe0], R0 ;  /* 0x0000e000ff0075a7 */ /* 0x000e640008001004 */
[----:B-1----:R-:W-:Y:S05]  /*2cc0*/  @P0 EXIT ;  /* 0x000000000000094d */ /* 0x002fea0003800000 */
[----:B------:R-:W-:Y:S02]  /*2cd0*/  SHF.L.U32 R3, R3, 0x1f, RZ ;  /* 0x0000001f03037819 */ /* 0x000fe400000006ff */
[----:B------:R-:W-:-:S07]  /*2ce0*/  MOV R0, UR4 ;  /* 0x0000000400007c02 */ /* 0x000fce0008000f00 */
.L_x_51:
[----:B-1----:R1:W2:Y:S02]  /*2cf0*/  SYNCS.PHASECHK.TRANS64.TRYWAIT P0, [R0+URZ+0xe0], R3 ;  /* 0x0000e003000075a7 */ /* 0x0022a400080011ff */
[----:B--2---:R-:W-:Y:S05]  /*2d00*/  @!P0 NANOSLEEP.SYNCS 0x989680 ;  /* 0x009896800000895d */ /* 0x004fea0003900000 */
[----:B------:R-:W2:Y:S02]  /*2d10*/  @!P0 SYNCS.PHASECHK.TRANS64 P0, [R0+URZ+0xe0], R3 ;  /* 0x0000e003000085a7 */ /* 0x000ea400080010ff */
[----:B--2---:R-:W-:Y:S05]  /*2d20*/  @P0 EXIT ;  /* 0x000000000000094d */ /* 0x004fea0003800000 */
[----:B------:R-:W-:Y:S05]  /*2d30*/  BRA `(.L_x_51) ;  /* 0xfffffffc00ec7947 */ /* 0x000fea000383ffff */
.L_x_44:
[----:B------:R-:W-:-:S09]  /*2d40*/  UISETP.NE.AND UP1, UPT, UR8, URZ, UPT ;  /* 0x000000ff0800728c */ /* 0x000fd2000bf25270 */
[----:B------:R-:W-:Y:S05]  /*2d50*/  BRA.U UP1, `(.L_x_52) ;  /* 0x0000000d01cc7547 */ /* 0x000fea000b800000 */
[----:B------:R-:W-:Y:S01]  /*2d60*/  UMOV UR4, 0x40 ;  /* 0x0000004000047882 */ /* 0x000fe20000000000 */
[----:B------:R-:W-:Y:S01]  /*2d70*/  NOP ;  /* 0x0000000000007918 */ /* 0x000fe20000000000 */
[----:B------:R-:W-:Y:S01]  /*2d80*/  ULEA UR4, UR37, UR4, 0x18 ;  /* 0x0000000425047291 */ /* 0x000fe2000f8ec0ff */
[----:B------:R-:W-:Y:S02]  /*2d90*/  UMOV UR5, 0x400 ;  /* 0x0000040000057882 */ /* 0x000fe40000000000 */
[----:B------:R-:W-:-:S06]  /*2da0*/  ULEA UR37, UR37, UR5, 0x18 ;  /* 0x0000000525257291 */ /* 0x000fcc000f8ec0ff */
[----:B------:R-:W1:Y:S02]  /*2db0*/  LDS.U8 R0, [UR4+0x1c] ;  /* 0x00001c04ff007984 */ /* 0x000e640008000000 */
[----:B-1----:R-:W-:-:S13]  /*2dc0*/  ISETP.NE.AND P0, PT, R0, RZ, PT ;  /* 0x000000ff0000720c */ /* 0x002fda0003f05270 */
[----:B------:R-:W-:Y:S05]  /*2dd0*/  @P0 BRA `(.L_x_53) ;  /* 0x0000000000580947 */ /* 0x000fea0003800000 */
[----:B------:R-:W-:-:S13]  /*2de0*/  ELECT P0, URZ, PT ;  /* 0x0000000000ff782f */ /* 0x000fda0003800000 */
[----:B------:R-:W-:Y:S05]  /*2df0*/  @!P0 BRA `(.L_x_54) ;  /* 0x0000000000608947 */ /* 0x000fea0003800000 */
[----:B------:R-:W-:Y:S01]  /*2e00*/  UMOV UR5, 0x10 ;  /* 0x0000001000057882 */ /* 0x000fe20000000000 */
[----:B------:R-:W-:Y:S01]  /*2e10*/  HFMA2 R0, -RZ, RZ, 0, 5.9604644775390625e-08 ;  /* 0x00000001ff007431 */ /* 0x000fe200000001ff */
[----:B------:R-:W-:-:S03]  /*2e20*/  MOV R2, 0xffff ;  /* 0x0000ffff00027802 */ /* 0x000fc60000000f00 */
[----:B------:R-:W-:Y:S04]  /*2e30*/  DEPBAR.LE SB1, 0x36 ;  /* 0x00009d800000791a */ /* 0x000fe80000000000 */
[----:B------:R-:W1:Y:S02]  /*2e40*/  UTCATOMSWS.FIND_AND_SET.ALIGN UP0, UR5, UR5 ;  /* 0x00000005000575e3 */ /* 0x000e640008000800 */
[----:B-1----:R-:W-:Y:S01]  /*2e50*/  MOV R3, UR5 ;  /* 0x0000000500037c02 */ /* 0x002fe20008000f00 */
[----:B------:R-:W-:Y:S06]  /*2e60*/  BRA.U UP0, `(.L_x_55) ;  /* 0x0000000100187547 */ /* 0x000fec000b800000 */
.L_x_56:
[----:B------:R-:W-:Y:S05]  /*2e70*/  NANOSLEEP 0x64 ;  /* 0x000000640000795d */ /* 0x000fea0003800000 */
[----:B------:R-:W-:-:S05]  /*2e80*/  UMOV UR5, 0x10 ;  /* 0x0000001000057882 */ /* 0x000fca0000000000 */
[----:B------:R-:W-:Y:S04]  /*2e90*/  DEPBAR.LE SB1, 0x36 ;  /* 0x00009d800000791a */ /* 0x000fe80000000000 */
[----:B------:R-:W1:Y:S02]  /*2ea0*/  UTCATOMSWS.FIND_AND_SET.ALIGN UP0, UR5, UR5 ;  /* 0x00000005000575e3 */ /* 0x000e640008000800 */
[----:B-1----:R-:W-:Y:S01]  /*2eb0*/  MOV R3, UR5 ;  /* 0x0000000500037c02 */ /* 0x002fe20008000f00 */
[----:B------:R-:W-:Y:S05]  /*2ec0*/  BRA.U !UP0, `(.L_x_56) ;  /* 0xfffffffd08e87547 */ /* 0x000fea000b83ffff */
.L_x_55:
[-C--:B------:R-:W-:Y:S02]  /*2ed0*/  SHF.L.U32 R2, R2, R3.reuse, RZ ;  /* 0x0000000302027219 */ /* 0x080fe400000006ff */
[----:B------:R-:W-:Y:S01]  /*2ee0*/  SHF.L.U32 R0, R0, R3, RZ ;  /* 0x0000000300007219 */ /* 0x000fe200000006ff */
[----:B------:R-:W-:Y:S02]  /*2ef0*/  IMAD.SHL.U32 R3, R3, 0x20, RZ ;  /* 0x0000002003037824 */ /* 0x000fe400078e00ff */
[----:B------:R1:W-:Y:S04]  /*2f00*/  ATOMS.OR RZ, [UR4+0x14], R2 ;  /* 0x00001402ffff798c */ /* 0x0003e8000b000004 */
[----:B------:R1:W-:Y:S04]  /*2f10*/  ATOMS.OR RZ, [UR4+0x18], R0 ;  /* 0x00001800ffff798c */ /* 0x0003e8000b000004 */
[----:B------:R1:W-:Y:S01]  /*2f20*/  STS [UR37+0x180], R3 ;  /* 0x00018003ff007988 */ /* 0x0003e20008000825 */
[----:B------:R-:W-:Y:S05]  /*2f30*/  BRA `(.L_x_54) ;  /* 0x0000000000107947 */ /* 0x000fea0003800000 */
.L_x_53:
[----:B------:R-:W-:Y:S02]  /*2f40*/  MOV R0, 0xffffffff ;  /* 0xffffffff00007802 */ /* 0x000fe40000000f00 */
[----:B------:R-:W-:-:S03]  /*2f50*/  MOV R2, 0x2f80 ;  /* 0x00002f8000027802 */ /* 0x000fc60000000f00 */
[----:B------:R1:W-:Y:S04]  /*2f60*/  STS [UR37+0x180], R0 ;  /* 0x00018000ff007988 */ /* 0x0003e80008000825 */
[----:B-1-3-5:R-:W-:Y:S05]  /*2f70*/  CALL.REL.NOINC `($__internal_1_$__cuda_sm10x_tcgen05_guardrail_trap_phase_invalid_during_alloc) ;  /* 0x0000005c00c07944 */ /* 0x02afea0003c00000 */
.L_x_54:
[----:B------:R-:W-:Y:S05]  /*2f80*/  WARPSYNC.ALL ;  /* 0x0000000000007948 */ /* 0x000fea0003800000 */
[----:B------:R-:W2:Y:S01]  /*2f90*/  S2UR UR5, SR_CgaCtaId ;  /* 0x00000000000579c3 */ /* 0x000ea20000008800 */
[----:B------:R-:W-:Y:S01]  /*2fa0*/  UMOV UR4, 0x400 ;  /* 0x0000040000047882 */ /* 0x000fe20000000000 */
[----:B------:R-:W-:-:S06]  /*2fb0*/  NOP ;  /* 0x0000000000007918 */ /* 0x000fcc0000000000 */
[----:B------:R-:W-:Y:S06]  /*2fc0*/  BAR.ARV 0x6, 0xa0 ;  /* 0x0182800000007b1d */ /* 0x000fec0000002000 */
[----:B------:R-:W4:Y:S01]  /*2fd0*/  LDCU UR7, c[0x0][0x38c] ;  /* 0x00007180ff0777ac */ /* 0x000f220008000800 */
[----:B------:R-:W-:Y:S01]  /*2fe0*/  IMAD.MOV.U32 R11, RZ, RZ, 0x1 ;  /* 0x00000001ff0b7424 */ /* 0x000fe200078e00ff */
[----:B------:R-:W-:Y:S01]  /*2ff0*/  CS2R R8, SRZ ;  /* 0x0000000000087805 */ /* 0x000fe2000001ff00 */
[----:B------:R-:W-:Y:S01]  /*3000*/  IMAD.MOV.U32 R10, RZ, RZ, RZ ;  /* 0x000000ffff0a7224 */ /* 0x000fe200078e00ff */
[----:B------:R-:W3:Y:S01]  /*3010*/  LDCU UR6, c[0x0][0x38c] ;  /* 0x00007180ff0677ac */ /* 0x000ee20008000800 */
[----:B------:R-:W-:Y:S01]  /*3020*/  UMOV UR15, URZ ;  /* 0x000000ff000f7c82 */ /* 0x000fe20008000000 */
[----:B------:R-:W-:Y:S01]  /*3030*/  UMOV UR14, URZ ;  /* 0x000000ff000e7c82 */ /* 0x000fe20008000000 */
[----:B--2---:R-:W-:Y:S01]  /*3040*/  ULEA UR5, UR5, UR4, 0x18 ;  /* 0x0000000405057291 */ /* 0x004fe2000f8ec0ff */
[----:B------:R-:W-:Y:S01]  /*3050*/  UMOV UR24, 0x0 ;  /* 0x0000000000187882 */ /* 0x000fe20000000000 */
[----:B------:R-:W-:-:S02]  /*3060*/  UMOV UR25, 0x4200010 ;  /* 0x0420001000197882 */ /* 0x000fc40000000000 */
[----:B------:R-:W-:Y:S02]  /*3070*/  UIADD3 UR10, UPT, UPT, UR5, 0x4400, URZ ;  /* 0x00004400050a7890 */ /* 0x000fe4000fffe0ff */
[----:B------:R-:W-:Y:S02]  /*3080*/  UIADD3 UR11, UPT, UPT, UR5, 0x14400, URZ ;  /* 0x00014400050b7890 */ /* 0x000fe4000fffe0ff */
[----:B----4-:R-:W-:Y:S01]  /*3090*/  UIADD3 UR7, UPT, UPT, UR7, 0x3f, URZ ;  /* 0x0000003f07077890 */ /* 0x010fe2000fffe0ff */
[----:B-1----:R-:W1:Y:S01]  /*30a0*/  LDS R0, [UR5+0x180] ;  /* 0x00018005ff007984 */ /* 0x002e620008000800 */
[----:B------:R-:W-:Y:S02]  /*30b0*/  USHF.R.U32.HI UR10, URZ, 0x4, UR10 ;  /* 0x00000004ff0a7899 */ /* 0x000fe4000801160a */
[----:B------:R-:W-:Y:S02]  /*30c0*/  USHF.R.S32.HI UR4, URZ, 0x1f, UR7 ;  /* 0x0000001fff047899 */ /* 0x000fe40008011407 */
[----:B------:R-:W-:-:S02]  /*30d0*/  USHF.R.U32.HI UR11, URZ, 0x4, UR11 ;  /* 0x00000004ff0b7899 */ /* 0x000fc4000801160b */
[----:B------:R-:W-:Y:S02]  /*30e0*/  ULEA.HI UR4, UR4, UR7, URZ, 0x6 ;  /* 0x0000000704047291 */ /* 0x000fe4000f8f30ff */
[----:B------:R-:W-:Y:S02]  /*30f0*/  ULOP3.LUT UR10, UR10, 0x3fff, URZ, 0xc0, !UPT ;  /* 0x00003fff0a0a7892 */ /* 0x000fe4000f8ec0ff */
[----:B------:R-:W-:Y:S02]  /*3100*/  USHF.R.S32.HI UR4, URZ, 0x6, UR4 ;  /* 0x00000006ff047899 */ /* 0x000fe40008011404 */
[----:B------:R-:W-:Y:S02]  /*3110*/  ULOP3.LUT UR11, UR11, 0x3fff, URZ, 0xc0, !UPT ;  /* 0x00003fff0b0b7892 */ /* 0x000fe4000f8ec0ff */
[----:B------:R-:W-:Y:S01]  /*3120*/  UISETP.LT.AND UP0, UPT, UR4, 0x1, UPT ;  /* 0x000000010400788c */ /* 0x000fe2000bf01270 */
[----:B------:R-:W-:Y:S01]  /*3130*/  UMOV UR22, 0x0 ;  /* 0x0000000000167882 */ /* 0x000fe20000000000 */
[----:B------:R-:W-:-:S02]  /*3140*/  UMOV UR23, 0x4200010 ;  /* 0x0420001000177882 */ /* 0x000fc40000000000 */
[----:B------:R-:W-:Y:S02]  /*3150*/  USEL UR9, UR4, 0x1, !UP0 ;  /* 0x0000000104097887 */ /* 0x000fe4000c000000 */
[----:B------:R-:W-:Y:S02]  /*3160*/  ULOP3.LUT UR10, UR10, 0x10000, URZ, 0xfc, !UPT ;  /* 0x000100000a0a7892 */ /* 0x000fe4000f8efcff */
[----:B------:R-:W-:Y:S02]  /*3170*/  ULOP3.LUT UR11, UR11, 0x10000, URZ, 0xfc, !UPT ;  /* 0x000100000b0b7892 */ /* 0x000fe4000f8efcff */
[----:B------:R-:W-:Y:S02]  /*3180*/  UIADD3 UR9, UPT, UPT, -UR9, URZ, URZ ;  /* 0x000000ff09097290 */ /* 0x000fe4000fffe1ff */
[----:B---3--:R-:W-:Y:S01]  /*3190*/  UISETP.GE.AND UP3, UPT, UR6, 0x1, UPT ;  /* 0x000000010600788c */ /* 0x008fe2000bf66270 */
[----:B------:R-:W-:Y:S01]  /*31a0*/  UMOV UR20, 0x0 ;  /* 0x0000000000147882 */ /* 0x000fe20000000000 */
[----:B------:R-:W-:Y:S01]  /*31b0*/  UMOV UR21, 0x4200010 ;  /* 0x0420001000157882 */ /* 0x000fe20000000000 */
[----:B------:R-:W-:Y:S01]  /*31c0*/  UMOV UR18, 0x0 ;  /* 0x0000000000127882 */ /* 0x000fe20000000000 */
[----:B------:R-:W-:Y:S01]  /*31d0*/  UMOV UR19, 0x4200010 ;  /* 0x0420001000137882 */ /* 0x000fe20000000000 */
[----:B-1----:R-:W-:-:S15]  /*31e0*/  R2UR UR16, R0 ;  /* 0x00000000001072ca */ /* 0x002fde00000e0000 */
.L_x_63:
[----:B------:R-:W-:Y:S02]  /*31f0*/  LEA R0, R10, UR5, 0x3 ;  /* 0x000000050a007c11 */ /* 0x000fe4000f8e18ff */
[----:B------:R-:W-:Y:S02]  /*3200*/  SHF.L.U32 R5, R9, 0x1f, RZ ;  /* 0x0000001f09057819 */ /* 0x000fe400000006ff */
[----:B------:R-:W-:Y:S01]  /*3210*/  PLOP3.LUT P0, PT, PT, PT, UP3, 0x80, 0x8 ;  /* 0x000000000008781c */ /* 0x000fe20003f0f038 */
[----:B------:R-:W-:Y:S01]  /*3220*/  VIADD R3, R0, 0xe0 ;  /* 0x000000e000037836 */ /* 0x000fe20000000000 */
[----:B-1----:R-:W1:Y:S02]  /*3230*/  SYNCS.PHASECHK.TRANS64.TRYWAIT P1, [R0+URZ+0xd0], R5 ;  /* 0x0000d005000075a7 */ /* 0x002e6400080211ff */
[----:B-1-3--:R-:W-:Y:S09]  /*3240*/  @!P1 BRA `(.L_x_57) ;  /* 0x00000054000c9947 */ /* 0x00aff20003800000 */
.L_x_158:
[----:B------:R-:W-:Y:S01]  /*3250*/  LEA R4, R10, UR5, 0x4 ;  /* 0x000000050a047c11 */ /* 0x000fe2000f8e20ff */
[----:B------:R-:W-:Y:S01]  /*3260*/  @UP3 ULEA UR6, UR14, UR5, 0x3 ;  /* 0x000000050e063291 */ /* 0x000fe2000f8e18ff */
[----:B------:R-:W-:Y:S01]  /*3270*/  PLOP3.LUT P2, PT, PT, PT, PT, 0x80, 0x8 ;  /* 0x000000000008781c */ /* 0x000fe20003f4f070 */
[----:B------:R-:W-:Y:S01]  /*3280*/  ULEA UR7, UR15, UR5, 0x3 ;  /* 0x000000050f077291 */ /* 0x000fe2000f8e18ff */
[----:B------:R-:W-:Y:S02]  /*3290*/  PRMT R3, RZ, 0x654, R3 ;  /* 0x00000654ff037816 */ /* 0x000fe40000000003 */
[----:B-1----:R-:W1:Y:S01]  /*32a0*/  LDS.128 R4, [R4+0x160] ;  /* 0x0001600004047984 */ /* 0x002e620000000c00 */
[----:B------:R-:W-:Y:S02]  /*32b0*/  @P0 SHF.L.U32 R2, R8, 0x1f, RZ ;  /* 0x0000001f08020819 */ /* 0x000fe400000006ff */
[----:B------:R-:W-:Y:S01]  /*32c0*/  SHF.L.U32 R0, R11, 0x1f, RZ ;  /* 0x0000001f0b007819 */ /* 0x000fe200000006ff */
[----:B------:R-:W-:Y:S01]  /*32d0*/  @!PT LDS RZ, [RZ] ;  /* 0x00000000fffff984 */ /* 0x000fe20000000800 */
[----:B------:R-:W-:Y:S01]  /*32e0*/  @!PT LDS RZ, [RZ] ;  /* 0x00000000fffff984 */ /* 0x000fe20000000800 */
[----:B------:R-:W-:Y:S01]  /*32f0*/  @!PT LDS RZ, [RZ] ;  /* 0x00000000fffff984 */ /* 0x000fe20000000800 */
[----:B------:R-:W-:Y:S01]  /*3300*/  @!PT LDS RZ, [RZ] ;  /* 0x00000000fffff984 */ /* 0x000fe20000000800 */
[----:B------:R2:W-:Y:S06]  /*3310*/  MEMBAR.ALL.CTA ;  /* 0x0000000000007992 */ /* 0x0005ec0000008000 */
[----:B--2---:R-:W2:Y:S02]  /*3320*/  FENCE.VIEW.ASYNC.S ;  /* 0x00000000000073c6 */ /* 0x004ea40000000000 */
[----:B--2---:R2:W-:Y:S01]  /*3330*/  SYNCS.ARRIVE.TRANS64.RED.A1T0 RZ, [R3+URZ], RZ ;  /* 0x000000ff03ff79a7 */ /* 0x0045e200081004ff */
[----:B------:R2:W3:Y:S01]  /*3340*/  @P0 SYNCS.PHASECHK.TRANS64.TRYWAIT P2, [UR6], R2 ;  /* 0x00000002ff0005a7 */ /* 0x0004e20008041106 */
[----:B------:R-:W-:Y:S01]  /*3350*/  ULEA.HI UR6, UR15, UR15, URZ, 0x1 ;  /* 0x0000000f0f067291 */ /* 0x000fe2000f8f08ff */
[----:B-1----:R-:W-:-:S03]  /*3360*/  LOP3.LUT P1, RZ, R6, 0x1, RZ, 0xc0, !PT ;  /* 0x0000000106ff7812 */ /* 0x002fc6000782c0ff */
[----:B------:R-:W-:Y:S02]  /*3370*/  USHF.L.U32 UR8, UR6, 0x6, URZ ;  /* 0x0000000606087899 */ /* 0x000fe400080006ff */
[----:B------:R-:W-:Y:S02]  /*3380*/  ULOP3.LUT UR6, UR6, 0xffe, URZ, 0xc0, !UPT ;  /* 0x00000ffe06067892 */ /* 0x000fe4000f8ec0ff */
[----:B------:R-:W-:Y:S02]  /*3390*/  ULOP3.LUT UR8, UR8, 0xffffff80, URZ, 0xc0, !UPT ;  /* 0xffffff8008087892 */ /* 0x000fe4000f8ec0ff */
[----:B------:R-:W-:Y:S02]  /*33a0*/  UIADD3 UR6, UPT, UPT, -UR6, UR15, URZ ;  /* 0x0000000f06067290 */ /* 0x000fe4000fffe1ff */
[----:B------:R-:W-:Y:S01]  /*33b0*/  UIADD3 UR8, UPT, UPT, UR16, UR8, URZ ;  /* 0x0000000810087290 */ /* 0x000fe2000fffe0ff */
[----:B------:R-:W1:Y:S03]  /*33c0*/  SYNCS.PHASECHK.TRANS64.TRYWAIT P0, [UR7+0x110], R0 ;  /* 0x00011000ff0075a7 */ /* 0x000e660008001107 */
[----:B------:R-:W-:Y:S01]  /*33d0*/  ULEA UR8, UR6, UR8, 0x14 ;  /* 0x0000000806087291 */ /* 0x000fe2000f8ea0ff */
[----:B-123--:R-:W-:Y:S11]  /*33e0*/  @!P0 BRA `(.L_x_58) ;  /* 0x0000005000b88947 */ /* 0x00eff60003800000 */
.L_x_160:
[----:B------:R-:W-:Y:S01]  /*33f0*/  IADD3 R10, PT, PT, R10, 0x1, RZ ;  /* 0x000000010a0a7810 */ /* 0x000fe20007ffe0ff */
[----:B------:R-:W-:Y:S06]  /*3400*/  BRA.U !UP3, `(.L_x_59) ;  /* 0x000000010bc07547 */ /* 0x000fec000b800000 */
[----:B------:R-:W-:Y:S01]  /*3410*/  UPLOP3.LUT UP4, UPT, UPT, UPT, UPT, 0x40, 0x4 ;  /* 0x000000000004789c */ /* 0x000fe20003f8e870 */
[----:B------:R-:W-:Y:S01]  /*3420*/  UMOV UR13, UR9 ;  /* 0x00000009000d7c82 */ /* 0x000fe20008000000 */
[----:B------:R-:W-:Y:S01]  /*3430*/  UMOV UR12, UR4 ;  /* 0x00000004000c7c82 */ /* 0x000fe20008000000 */
[----:B------:R-:W-:-:S08]  /*3440*/  UMOV UR17, UR14 ;  /* 0x0000000e00117c82 */ /* 0x000fd00008000000 */
.L_x_62:
[----:B------:R-:W-:Y:S02]  /*3450*/  UIADD3 UR13, UPT, UPT, UR13, 0x1, URZ ;  /* 0x000000010d0d7890 */ /* 0x000fe4000fffe0ff */
[----:B--2---:R-:W-:Y:S02]  /*3460*/  ULEA UR6, UR17, UR5, 0x3 ;  /* 0x0000000511067291 */ /* 0x004fe4000f8e18ff */
[----:B------:R-:W-:Y:S01]  /*3470*/  UISETP.NE.AND UP0, UPT, UR13, URZ, UPT ;  /* 0x000000ff0d00728c */ /* 0x000fe2000bf05270 */
[----:B---3--:R-:W-:Y:S10]  /*3480*/  @P2 BRA `(.L_x_60) ;  /* 0x00000000000c2947 */ /* 0x008ff40003800000 */
[----:B-1----:R-:W-:Y:S04]  /*3490*/  SHF.L.U32 R3, R8, 0x1f, RZ ;  /* 0x0000001f08037819 */ /* 0x002fe800000006ff */
[----:B------:R-:W1:Y:S02]  /*34a0*/  SYNCS.PHASECHK.TRANS64.TRYWAIT P0, [UR6], R3 ;  /* 0x00000003ff0075a7 */ /* 0x000e640008001106 */
[----:B-1----:R-:W-:Y:S05]  /*34b0*/  @!P0 BRA `(.L_x_61) ;  /* 0x00000050009c8947 */ /* 0x002fea0003800000 */
.L_x_60:
[----:B------:R-:W-:Y:S01]  /*34c0*/  UISETP.NE.AND UP1, UPT, UR12, 0x1, UPT ;  /* 0x000000010c00788c */ /* 0x000fe2000bf25270 */
[----:B------:R-:W-:Y:S01]  /*34d0*/  PLOP3.LUT P2, PT, PT, PT, PT, 0x80, 0x8 ;  /* 0x000000000008781c */ /* 0x000fe20003f4f070 */
[----:B------:R-:W-:Y:S02]  /*34e0*/  UIADD3 UR14, UPT, UPT, UR17, 0x1, URZ ;  /* 0x00000001110e7890 */ /* 0x000fe4000fffe0ff */
[----:B------:R-:W-:Y:S02]  /*34f0*/  ULEA UR28, UR17, UR11, 0xa ;  /* 0x0000000b111c7291 */ /* 0x000fe4000f8e50ff */
[----:B------:R-:W-:Y:S01]  /*3500*/  UISETP.NE.AND UP2, UPT, UR14, 0x8, UPT ;  /* 0x000000080e00788c */ /* 0x000fe2000bf45270 */
[----:B------:R-:W-:Y:S01]  /*3510*/  PLOP3.LUT P0, PT, PT, PT, UP1, 0x80, 0x8 ;  /* 0x000000000008781c */ /* 0x000fe20003f0f018 */
[----:B------:R-:W-:Y:S02]  /*3520*/  UIADD3 UR40, UPT, UPT, UR28, 0x2, URZ ;  /* 0x000000021c287890 */ /* 0x000fe4000fffe0ff */
[----:B------:R-:W-:Y:S02]  /*3530*/  USEL UR27, URZ, 0x1, UP2 ;  /* 0x00000001ff1b7887 */ /* 0x000fe40009000000 */
[----:B------:R-:W-:Y:S02]  /*3540*/  USEL UR14, UR14, URZ, UP2 ;  /* 0x000000ff0e0e7287 */ /* 0x000fe40009000000 */
[----:B------:R-:W-:Y:S02]  /*3550*/  UIADD3 UR36, UPT, UPT, UR28, 0x4, URZ ;  /* 0x000000041c247890 */ /* 0x000fe4000fffe0ff */
[----:B------:R-:W-:Y:S01]  /*3560*/  @UP1 ULEA UR26, UR14, UR5, 0x3 ;  /* 0x000000050e1a1291 */ /* 0x000fe2000f8e18ff */
[----:B------:R-:W-:Y:S01]  /*3570*/  LOP3.LUT R8, R8, UR27, RZ, 0x3c, !PT ;  /* 0x0000001b08087c12 */ /* 0x000fe2000f8e3cff */
[----:B------:R-:W-:Y:S02]  /*3580*/  UIADD3 UR32, UPT, UPT, UR28, 0x6, URZ ;  /* 0x000000061c207890 */ /* 0x000fe4000fffe0ff */
[----:B------:R-:W-:Y:S01]  /*3590*/  UIADD3 UR6, UPT, UPT, UR6, 0x40, URZ ;  /* 0x0000004006067890 */ /* 0x000fe2000fffe0ff */
[----:B-1----:R-:W-:Y:S01]  /*35a0*/  @P0 SHF.L.U32 R0, R8, 0x1f, RZ ;  /* 0x0000001f08000819 */ /* 0x002fe200000006ff */
[----:B------:R-:W-:Y:S01]  /*35b0*/  UIADD3 UR12, UPT, UPT, UR12, -0x1, URZ ;  /* 0xffffffff0c0c7890 */ /* 0x000fe2000fffe0ff */
[----:B------:R-:W-:Y:S02]  /*35c0*/  UMOV UR29, 0x40004040 ;  /* 0x40004040001d7882 */ /* 0x000fe40000000000 */
[----:B------:R2:W3:Y:S01]  /*35d0*/  @P0 SYNCS.PHASECHK.TRANS64.TRYWAIT P2, [UR26], R0 ;  /* 0x00000000ff0005a7 */ /* 0x0004e2000804111a */
[----:B------:R-:W-:Y:S01]  /*35e0*/  ULEA UR26, UR17, UR10, 0x9 ;  /* 0x0000000a111a7291 */ /* 0x000fe2000f8e48ff */
[----:B------:R-:W-:Y:S01]  /*35f0*/  UMOV UR27, 0x40004040 ;  /* 0x40004040001b7882 */ /* 0x000fe20000000000 */
[----:B------:R-:W-:Y:S02]  /*3600*/  UMOV UR41, 0x40004040 ;  /* 0x4000404000297882 */ /* 0x000fe40000000000 */
[----:B------:R-:W-:Y:S02]  /*3610*/  UIADD3 UR38, UPT, UPT, UR26, 0x2, URZ ;  /* 0x000000021a267890 */ /* 0x000fe4000fffe0ff */
[----:B------:R-:W-:Y:S02]  /*3620*/  UIADD3 UR34, UPT, UPT, UR26, 0x4, URZ ;  /* 0x000000041a227890 */ /* 0x000fe4000fffe0ff */
[----:B------:R-:W-:Y:S01]  /*3630*/  UIADD3 UR30, UPT, UPT, UR26, 0x6, URZ ;  /* 0x000000061a1e7890 */ /* 0x000fe2000fffe0ff */
[----:B------:R2:W-:Y:S01]  /*3640*/  UTCHMMA gdesc[UR26], gdesc[UR28], tmem[UR8], tmem[UR24], idesc[UR25], UP4 ;  /* 0x00ff181c1a0075ea */ /* 0x0005e2000a000008 */
[----:B------:R-:W-:Y:S01]  /*3650*/  UPLOP3.LUT UP4, UPT, UPT, UPT, UPT, 0x80, 0x8 ;  /* 0x000000000008789c */ /* 0x000fe20003f8f070 */
[----:B------:R-:W-:Y:S01]  /*3660*/  UMOV UR39, 0x40004040 ;  /* 0x4000404000277882 */ /* 0x000fe20000000000 */
[----:B------:R-:W-:Y:S01]  /*3670*/  UMOV UR37, 0x40004040 ;  /* 0x4000404000257882 */ /* 0x000fe20000000000 */
[----:B------:R2:W-:Y:S01]  /*3680*/  UTCHMMA gdesc[UR38], gdesc[UR40], tmem[UR8], tmem[UR22], idesc[UR23], UPT ;  /* 0x00ff1628260075ea */ /* 0x0005e2000b800008 */
[----:B------:R-:W-:Y:S01]  /*3690*/  UMOV UR35, 0x40004040 ;  /* 0x4000404000237882 */ /* 0x000fe20000000000 */
[----:B------:R-:W-:Y:S01]  /*36a0*/  UMOV UR33, 0x40004040 ;  /* 0x4000404000217882 */ /* 0x000fe20000000000 */
[----:B------:R-:W-:Y:S01]  /*36b0*/  UMOV UR31, 0x40004040 ;  /* 0x40004040001f7882 */ /* 0x000fe20000000000 */
[----:B------:R2:W-:Y:S01]  /*36c0*/  UTCHMMA gdesc[UR34], gdesc[UR36], tmem[UR8], tmem[UR20], idesc[UR21], UPT ;  /* 0x00ff1424220075ea */ /* 0x0005e2000b800008 */
[----:B------:R2:W-:Y:S01]  /*36d0*/  UTCHMMA gdesc[UR30], gdesc[UR32], tmem[UR8], tmem[UR18], idesc[UR19], UPT ;  /* 0x00ff12201e0075ea */ /* 0x0005e2000b800008 */
[----:B------:R2:W-:Y:S01]  /*36e0*/  UTCBAR [UR6], URZ ;  /* 0x000000ff060073e9 */ /* 0x0005e200080000ff */
[----:B------:R-:W-:Y:S01]  /*36f0*/  UMOV UR17, UR14 ;  /* 0x0000000e00117c82 */ /* 0x000fe20008000000 */
[----:B------:R-:W-:Y:S05]  /*3700*/  BRA.U UP0, `(.L_x_62) ;  /* 0xfffffffd00507547 */ /* 0x000fea000b83ffff */
.L_x_59:
[----:B------:R-:W-:Y:S01]  /*3710*/  UIADD3 UR15, UPT, UPT, UR15, 0x1, URZ ;  /* 0x000000010f0f7890 */ /* 0x000fe2000fffe0ff */
[C---:B------:R-:W-:Y:S01]  /*3720*/  ISETP.NE.AND P0, PT, R10.reuse, 0x2, PT ;  /* 0x000000020a00780c */ /* 0x040fe20003f05270 */
[----:B------:R-:W-:Y:S02]  /*3730*/  UIADD3 UR7, UPT, UPT, UR7, 0xf0, URZ ;  /* 0x000000f007077890 */ /* 0x000fe4000fffe0ff */
[----:B------:R-:W-:Y:S01]  /*3740*/  UISETP.NE.AND UP0, UPT, UR15, 0x4, UPT ;  /* 0x000000040f00788c */ /* 0x000fe2000bf05270 */
[----:B-12---:R-:W-:Y:S02]  /*3750*/  SEL R0, RZ, 0x1, P0 ;  /* 0x00000001ff007807 */ /* 0x006fe40000000000 */
[----:B------:R-:W-:Y:S01]  /*3760*/  SEL R10, R10, RZ, P0 ;  /* 0x000000ff0a0a7207 */ /* 0x000fe20000000000 */
[----:B------:R-:W-:Y:S01]  /*3770*/  USEL UR6, URZ, 0x1, UP0 ;  /* 0x00000001ff067887 */ /* 0x000fe20008000000 */
[----:B------:R-:W-:Y:S01]  /*3780*/  LOP3.LUT R9, R9, R0, RZ, 0x3c, !PT ;  /* 0x0000000009097212 */ /* 0x000fe200078e3cff */
[----:B------:R-:W-:Y:S01]  /*3790*/  USEL UR15, UR15, URZ, UP0 ;  /* 0x000000ff0f0f7287 */ /* 0x000fe20008000000 */
[----:B------:R1:W-:Y:S03]  /*37a0*/  UTCBAR [UR7], URZ ;  /* 0x000000ff070073e9 */ /* 0x0003e600080000ff */
[----:B------:R-:W-:Y:S01]  /*37b0*/  LOP3.LUT R11, R11, UR6, RZ, 0x3c, !PT ;  /* 0x000000060b0b7c12 */ /* 0x000fe2000f8e3cff */
[----:B------:R-:W-:Y:S07]  /*37c0*/  @P1 BRA `(.L_x_63) ;  /* 0xfffffff800881947 */ /* 0x000fee000383ffff */
[----:B------:R-:W2:Y:S01]  /*37d0*/  S2UR UR4, SR_CgaCtaId ;  /* 0x00000000000479c3 */ /* 0x000ea20000008800 */
[----:B------:R-:W-:Y:S01]  /*37e0*/  ELECT P0, URZ, PT ;  /* 0x0000000000ff782f */ /* 0x000fe20003800000 */
[----:B------:R-:W-:Y:S01]  /*37f0*/  IMAD.MOV.U32 R0, RZ, RZ, 0x1 ;  /* 0x00000001ff007424 */ /* 0x000fe200078e00ff */
[----:B------:R-:W-:Y:S01]  /*3800*/  UIADD3 UR5, UPT, UPT, UR5, 0x110, URZ ;  /* 0x0000011005057890 */ /* 0x000fe2000fffe0ff */
[----:B------:R-:W-:Y:S01]  /*3810*/  SHF.L.U32 R3, R11, 0x1f, RZ ;  /* 0x0000001f0b037819 */ /* 0x000fe200000006ff */
[----:B------:R-:W-:-:S03]  /*3820*/  UMOV UR6, 0x40 ;  /* 0x0000004000067882 */ /* 0x000fc60000000000 */
[----:B------:R-:W-:Y:S01]  /*3830*/  UVIRTCOUNT.DEALLOC.SMPOOL 0x80 ;  /* 0x000000800000784c */ /* 0x000fe20000000000 */
[----:B--2---:R-:W-:Y:S02]  /*3840*/  ULEA UR4, UR4, UR6, 0x18 ;  /* 0x0000000604047291 */ /* 0x004fe4000f8ec0ff */
[----:B------:R-:W-:-:S07]  /*3850*/  ULEA UR6, UR15, UR5, 0x3 ;  /* 0x000000050f067291 */ /* 0x000fce000f8e18ff */
[----:B------:R2:W-:Y:S02]  /*3860*/  @P0 STS.U8 [UR4+0x1c], R0 ;  /* 0x00001c00ff000988 */ /* 0x0005e40008000004 */
[----:B------:R-:W4:Y:S02]  /*3870*/  SYNCS.PHASECHK.TRANS64.TRYWAIT P0, [UR6], R3 ;  /* 0x00000003ff0075a7 */ /* 0x000f240008001106 */
[----:B--2-4-:R-:W-:Y:S05]  /*3880*/  @!P0 BRA `(.L_x_64) ;  /* 0x0000004c00c08947 */ /* 0x014fea0003800000 */
.L_x_163:
[----:B-1----:R-:W-:-:S04]  /*3890*/  UIADD3 UR7, UPT, UPT, UR15, 0x1, URZ ;  /* 0x000000010f077890 */ /* 0x002fc8000fffe0ff */
[----:B------:R-:W-:-:S04]  /*38a0*/  UISETP.NE.AND UP0, UPT, UR7, 0x4, UPT ;  /* 0x000000040700788c */ /* 0x000fc8000bf05270 */
[----:B------:R-:W-:Y:S02]  /*38b0*/  USEL UR8, URZ, 0x1, UP0 ;  /* 0x00000001ff087887 */ /* 0x000fe40008000000 */
[----:B------:R-:W-:-:S04]  /*38c0*/  USEL UR7, UR7, URZ, UP0 ;  /* 0x000000ff07077287 */ /* 0x000fc80008000000 */
[----:B------:R-:W-:Y:S01]  /*38d0*/  ULEA UR6, UR7, UR5, 0x3 ;  /* 0x0000000507067291 */ /* 0x000fe2000f8e18ff */
[----:B------:R-:W-:-:S04]  /*38e0*/  LOP3.LUT R2, R11, UR8, RZ, 0x3c, !PT ;  /* 0x000000080b027c12 */ /* 0x000fc8000f8e3cff */
[----:B--2---:R-:W-:-:S04]  /*38f0*/  SHF.L.U32 R3, R2, 0x1f, RZ ;  /* 0x0000001f02037819 */ /* 0x004fc800000006ff */
[----:B------:R-:W1:Y:S02]  /*3900*/  SYNCS.PHASECHK.TRANS64.TRYWAIT P0, [UR6], R3 ;  /* 0x00000003ff0075a7 */ /* 0x000e640008001106 */
[----:B-1----:R-:W-:Y:S05]  /*3910*/  @!P0 BRA `(.L_x_65) ;  /* 0x0000004c00b48947 */ /* 0x002fea0003800000 */
.L_x_165:
        /* <DEDUP_REMOVED lines=9> */
.L_x_167:
[----:B------:R-:W-:-:S04]  /*39b0*/  UIADD3 UR7, UPT, UPT, UR7, 0x1, URZ ;  /* 0x0000000107077890 */ /* 0x000fc8000fffe0ff */
[----:B------:R-:W-:-:S04]  /*39c0*/  UISETP.NE.AND UP0, UPT, UR7, 0x4, UPT ;  /* 0x000000040700788c */ /* 0x000fc8000bf05270 */
[----:B------:R-:W-:Y:S02]  /*39d0*/  USEL UR6, URZ, 0x1, UP0 ;  /* 0x00000001ff067887 */ /* 0x000fe40008000000 */
[----:B------:R-:W-:-:S04]  /*39e0*/  USEL UR7, UR7, URZ, UP0 ;  /* 0x000000ff07077287 */ /* 0x000fc80008000000 */
[----:B------:R-:W-:Y:S01]  /*39f0*/  ULEA UR7, UR7, UR5, 0x3 ;  /* 0x0000000507077291 */ /* 0x000fe2000f8e18ff */
[----:B-1----:R-:W-:-:S04]  /*3a00*/  LOP3.LUT R3, R2, UR6, RZ, 0x3c, !PT ;  /* 0x0000000602037c12 */ /* 0x002fc8000f8e3cff */
[----:B------:R-:W-:-:S04]  /*3a10*/  SHF.L.U32 R3, R3, 0x1f, RZ ;  /* 0x0000001f03037819 */ /* 0x000fc800000006ff */
[----:B------:R-:W1:Y:S02]  /*3a20*/  SYNCS.PHASECHK.TRANS64.TRYWAIT P0, [UR7], R3 ;  /* 0x00000003ff0075a7 */ /* 0x000e640008001107 */
[----:B-1----:R-:W-:Y:S05]  /*3a30*/  @!P0 BRA `(.L_x_67) ;  /* 0x0000004c009c8947 */ /* 0x002fea0003800000 */
.L_x_169:
[----:B------:R-:W-:Y:S01]  /*3a40*/  NOP ;  /* 0x0000000000007918 */ /* 0x000fe20000000000 */
[----:B-1----:R-:W1:Y:S01]  /*3a50*/  LDS R0, [UR4+0x14] ;  /* 0x00001404ff007984 */ /* 0x002e620008000800 */
[----:B------:R-:W-:Y:S01]  /*3a60*/  ULOP3.LUT UR6, UR16, 0xffff, URZ, 0xc0, !UPT ;  /* 0x0000ffff10067892 */ /* 0x000fe2000f8ec0ff */
[----:B------:R-:W-:Y:S01]  /*3a70*/  UMOV UR8, 0xffff ;  /* 0x0000ffff00087882 */ /* 0x000fe20000000000 */
[----:B------:R-:W-:Y:S02]  /*3a80*/  UMOV UR5, 0x1 ;  /* 0x0000000100057882 */ /* 0x000fe40000000000 */
[----:B------:R-:W-:-:S04]  /*3a90*/  USHF.R.U32.HI UR6, URZ, 0x5, UR6 ;  /* 0x00000005ff067899 */ /* 0x000fc80008011606 */
[----:B------:R-:W-:Y:S02]  /*3aa0*/  USHF.L.U32 UR8, UR8, UR6, URZ ;  /* 0x0000000608087299 */ /* 0x000fe400080006ff */
[----:B------:R-:W-:-:S04]  /*3ab0*/  USHF.L.U32 UR5, UR5, UR6, URZ ;  /* 0x0000000605057299 */ /* 0x000fc800080006ff */
[----:B-1----:R-:W-:-:S04]  /*3ac0*/  LOP3.LUT R0, R0, UR8, RZ, 0xc0, !PT ;  /* 0x0000000800007c12 */ /* 0x002fc8000f8ec0ff */
[----:B------:R-:W-:-:S13]  /*3ad0*/  ISETP.NE.AND P0, PT, R0, UR8, PT ;  /* 0x0000000800007c0c */ /* 0x000fda000bf05270 */
[----:B------:R-:W-:Y:S05]  /*3ae0*/  @P0 BRA `(.L_x_68) ;  /* 0x0000000000580947 */ /* 0x000fea0003800000 */
[----:B------:R-:W1:Y:S02]  /*3af0*/  LDS R0, [UR4+0x18] ;  /* 0x00001804ff007984 */ /* 0x000e640008000800 */
[----:B-1----:R-:W-:-:S04]  /*3b00*/  LOP3.LUT R0, R0, UR5, RZ, 0xc0, !PT ;  /* 0x0000000500007c12 */ /* 0x002fc8000f8ec0ff */
[----:B------:R-:W-:-:S13]  /*3b10*/  ISETP.NE.AND P0, PT, R0, UR5, PT ;  /* 0x0000000500007c0c */ /* 0x000fda000bf05270 */
[----:B------:R-:W-:Y:S05]  /*3b20*/  @P0 BRA `(.L_x_69) ;  /* 0x00000000003c0947 */ /* 0x000fea0003800000 */
[----:B------:R-:W1:Y:S01]  /*3b30*/  S2R R2, SR_LANEID ;  /* 0x0000000000027919 */ /* 0x000e620000000000 */
[----:B------:R-:W-:Y:S01]  /*3b40*/  ULOP3.LUT UR8, URZ, UR8, URZ, 0x33, !UPT ;  /* 0x00000008ff087292 */ /* 0x000fe2000f8e33ff */
[----:B------:R-:W-:Y:S01]  /*3b50*/  LOP3.LUT R4, RZ, UR5, RZ, 0x33, !PT ;  /* 0x00000005ff047c12 */ /* 0x000fe2000f8e33ff */
[----:B------:R-:W-:Y:S02]  /*3b60*/  VOTEU.ANY UR7, UPT, PT ;  /* 0x0000000000077886 */ /* 0x000fe400038e0100 */
[----:B------:R-:W-:Y:S01]  /*3b70*/  UFLO.U32 UR7, UR7 ;  /* 0x00000007000772bd */ /* 0x000fe200080e0000 */
[----:B------:R-:W2:Y:S01]  /*3b80*/  REDUX UR5, R4 ;  /* 0x00000000040573c4 */ /* 0x000ea20000000000 */
[----:B------:R-:W-:-:S06]  /*3b90*/  IMAD.U32 R0, RZ, RZ, UR8 ;  /* 0x00000008ff007e24 */ /* 0x000fcc000f8e00ff */
[----:B------:R4:W-:Y:S01]  /*3ba0*/  UTCATOMSWS.AND URZ, UR8 ;  /* 0x0000000800ff79e3 */ /* 0x0009e20008000000 */
[----:B------:R-:W3:Y:S01]  /*3bb0*/  REDUX UR6, R0 ;  /* 0x00000000000673c4 */ /* 0x000ee20000000000 */
[----:B-1----:R-:W-:Y:S01]  /*3bc0*/  ISETP.EQ.U32.AND P0, PT, R2, UR7, PT ;  /* 0x0000000702007c0c */ /* 0x002fe2000bf02070 */
[----:B--2---:R-:W-:Y:S01]  /*3bd0*/  IMAD.U32 R2, RZ, RZ, UR5 ;  /* 0x00000005ff027e24 */ /* 0x004fe2000f8e00ff */
[----:B---3--:R-:W-:-:S11]  /*3be0*/  MOV R3, UR6 ;  /* 0x0000000600037c02 */ /* 0x008fd60008000f00 */
[----:B------:R4:W-:Y:S04]  /*3bf0*/  @P0 ATOMS.AND RZ, [UR4+0x14], R3 ;  /* 0x00001403ffff098c */ /* 0x0009e8000a800004 */
[----:B------:R4:W-:Y:S01]  /*3c00*/  @P0 ATOMS.AND RZ, [UR4+0x18], R2 ;  /* 0x00001802ffff098c */ /* 0x0009e2000a800004 */
[----:B------:R-:W-:Y:S05]  /*3c10*/  BRA `(.L_x_70) ;  /* 0x0000000000147947 */ /* 0x000fea0003800000 */
.L_x_69:
[----:B------:R-:W-:Y:S02]  /*3c20*/  MOV R2, 0x3c40 ;  /* 0x00003c4000027802 */ /* 0x000fe40000000f00 */
[----:B---3-5:R-:W-:Y:S05]  /*3c30*/  CALL.REL.NOINC `($__internal_0_$__cuda_sm10x_tcgen05_guardrail_trap_col_being_dealloced_not_returned_by_alloc) ;  /* 0x0000005000847944 */ /* 0x028fea0003c00000 */
[----:B------:R-:W-:Y:S05]  /*3c40*/  BRA `(.L_x_70) ;  /* 0x0000000000087947 */ /* 0x000fea0003800000 */
.L_x_68:
[----:B------:R-:W-:Y:S02]  /*3c50*/  MOV R2, 0x3c70 ;  /* 0x00003c7000027802 */ /* 0x000fe40000000f00 */
[----:B---3-5:R-:W-:Y:S05]  /*3c60*/  CALL.REL.NOINC `($__internal_2_$__cuda_sm10x_tcgen05_guardrail_trap_unallocated_columns_being_dealloced) ;  /* 0x0000005000907944 */ /* 0x028fea0003c00000 */
.L_x_70:
[----:B------:R-:W-:Y:S01]  /*3c70*/  NOP ;  /* 0x0000000000007918 */ /* 0x000fe20000000000 */
[----:B----4-:R-:W-:Y:S05]  /*3c80*/  EXIT ;  /* 0x000000000000794d */ /* 0x010fea0003800000 */
.L_x_52:
[----:B------:R-:W-:-:S09]  /*3c90*/  UISETP.NE.OR UP2, UPT, UR8, 0x3, !UP2 ;  /* 0x000000030800788c */ /* 0x000fd2000d745670 */
[----:B------:R-:W-:Y:S05]  /*3ca0*/  BRA.U UP2, `(.L_x_71) ;  /* 0x0000001102147547 */ /* 0x000fea000b800000 */
[----:B------:R-:W1:Y:S01]  /*3cb0*/  LDC R0, c[0x0][0xb30] ;  /* 0x0002cc00ff007b82 */ /* 0x000e620000000800 */
[----:B------:R-:W2:Y:S01]  /*3cc0*/  LDCU.64 UR8, c[0x0][0x888] ;  /* 0x00011100ff0877ac */ /* 0x000ea20008000a00 */
[----:B------:R-:W-:Y:S02]  /*3cd0*/  HFMA2 R25, -RZ, RZ, 0, 0 ;  /* 0x00000000ff197431 */ /* 0x000fe400000001ff */
[----:B------:R-:W-:Y:S01]  /*3ce0*/  IMAD.MOV.U32 R32, RZ, RZ, 0x1 ;  /* 0x00000001ff207424 */ /* 0x000fe200078e00ff */
[----:B------:R-:W-:Y:S01]  /*3cf0*/  MOV R23, 0x1000 ;  /* 0x0000100000177802 */ /* 0x000fe20000000f00 */
[----:B------:R-:W4:Y:S01]  /*3d00*/  LDCU.64 UR4, c[0x0][0x890] ;  /* 0x00011200ff0477ac */ /* 0x000f220008000a00 */
[----:B------:R-:W-:Y:S01]  /*3d10*/  IMAD.MOV.U32 R27, RZ, RZ, RZ ;  /* 0x000000ffff1b7224 */ /* 0x000fe200078e00ff */
[----:B------:R-:W3:Y:S01]  /*3d20*/  LDC R19, c[0x0][0x370] ;  /* 0x0000dc00ff137b82 */ /* 0x000ee20000000800 */
[----:B------:R-:W-:Y:S01]  /*3d30*/  UMOV UR7, 0x400 ;  /* 0x0000040000077882 */ /* 0x000fe20000000000 */
[----:B------:R-:W-:-:S02]  /*3d40*/  UPLOP3.LUT UP1, UPT, UPT, UPT, UPT, 0x40, 0x4 ;  /* 0x000000000004789c */ /* 0x000fc40003f2e870 */
[----:B------:R-:W-:-:S04]  /*3d50*/  ULEA UR7, UR37, UR7, 0x18 ;  /* 0x0000000725077291 */ /* 0x000fc8000f8ec0ff */
[----:B------:R-:W3:Y:S01]  /*3d60*/  LDC R2, c[0x0][0xb0c] ;  /* 0x0002c300ff027b82 */ /* 0x000ee20000000800 */
[----:B------:R-:W-:Y:S02]  /*3d70*/  UIADD3 UR13, UPT, UPT, UR7, 0x98, URZ ;  /* 0x00000098070d7890 */ /* 0x000fe4000fffe0ff */
[----:B--2---:R-:W-:Y:S02]  /*3d80*/  UISETP.NE.U32.AND UP2, UPT, UR8, URZ, UPT ;  /* 0x000000ff0800728c */ /* 0x004fe4000bf45070 */
[----:B------:R-:W-:Y:S02]  /*3d90*/  UIADD3 UR33, UPT, UPT, UR7, 0x80, URZ ;  /* 0x0000008007217890 */ /* 0x000fe4000fffe0ff */
[----:B----4-:R-:W-:Y:S01]  /*3da0*/  UISETP.NE.U32.AND UP3, UPT, UR4, URZ, UPT ;  /* 0x000000ff0400728c */ /* 0x010fe2000bf65070 */
[----:B------:R-:W2:Y:S01]  /*3db0*/  LDC R18, c[0x0][0xb20] ;  /* 0x0002c800ff127b82 */ /* 0x000ea20000000800 */
[----:B-1----:R-:W-:Y:S01]  /*3dc0*/  ISETP.NE.AND P1, PT, R0, 0x1, PT ;  /* 0x000000010000780c */ /* 0x002fe20003f25270 */
[----:B------:R-:W-:-:S02]  /*3dd0*/  UISETP.NE.AND.EX UP2, UPT, UR9, URZ, UPT, UP2 ;  /* 0x000000ff0900728c */ /* 0x000fc4000bf45320 */
[----:B------:R-:W-:Y:S02]  /*3de0*/  UIADD3 UR25, UPT, UPT, UR7, 0x88, URZ ;  /* 0x0000008807197890 */ /* 0x000fe4000fffe0ff */
[----:B------:R-:W-:Y:S02]  /*3df0*/  UIADD3 UR17, UPT, UPT, UR7, 0x90, URZ ;  /* 0x0000009007117890 */ /* 0x000fe4000fffe0ff */
[----:B------:R-:W1:Y:S01]  /*3e00*/  LDC.64 R36, c[0x0][0x348] ;  /* 0x0000d200ff247b82 */ /* 0x000e620000000a00 */
[----:B------:R-:W-:Y:S02]  /*3e10*/  UPRMT UR13, UR37, 0x654, UR13 ;  /* 0x00000654250d7896 */ /* 0x000fe4000800000d */
[----:B------:R-:W-:-:S05]  /*3e20*/  UISETP.NE.AND.EX UP3, UPT, UR5, URZ, UPT, UP3 ;  /* 0x000000ff0500728c */ /* 0x000fca000bf65330 */
[----:B------:R-:W4:Y:S08]  /*3e30*/  LDC.64 R16, c[0x0][0xb10] ;  /* 0x0002c400ff107b82 */ /* 0x000f300000000a00 */
[----:B------:R-:W1:Y:S08]  /*3e40*/  LDC.64 R6, c[0x0][0xb18] ;  /* 0x0002c600ff067b82 */ /* 0x000e700000000a00 */
[----:B------:R-:W1:Y:S08]  /*3e50*/  LDC.64 R4, c[0x0][0xb28] ;  /* 0x0002ca00ff047b82 */ /* 0x000e700000000a00 */
[----:B--23--:R-:W1:Y:S02]  /*3e60*/  LDC R22, c[0x0][0x374] ;  /* 0x0000dd00ff167b82 */ /* 0x00ce640000000800 */
.L_x_82:
[----:B------:R-:W-:Y:S02]  /*3e70*/  LEA R0, R27, UR7, 0x3 ;  /* 0x000000071b007c11 */ /* 0x000fe4000f8e18ff */
[----:B------:R-:W-:Y:S02]  /*3e80*/  SHF.L.U32 R3, R25, 0x1f, RZ ;  /* 0x0000001f19037819 */ /* 0x000fe400000006ff */
[----:B------:R-:W-:Y:S02]  /*3e90*/  LEA R28, R27, UR7, 0x4 ;  /* 0x000000071b1c7c11 */ /* 0x000fe4000f8e20ff */
[----:B--2---:R-:W2:Y:S02]  /*3ea0*/  SYNCS.PHASECHK.TRANS64.TRYWAIT P0, [R0+URZ+0xd0], R3 ;  /* 0x0000d003000075a7 */ /* 0x004ea400080011ff */
[----:B--2---:R-:W-:Y:S05]  /*3eb0*/  @!P0 BRA `(.L_x_72) ;  /* 0x0000004800948947 */ /* 0x004fea0003800000 */
.L_x_170:
[----:B------:R-:W-:Y:S01]  /*3ec0*/  ISETP.GE.AND P0, PT, R26, 0x1, PT ;  /* 0x000000011a00780c */ /* 0x000fe20003f06270 */
[----:B------:R-:W3:Y:S01]  /*3ed0*/  LDS.128 R28, [R28+0x160] ;  /* 0x000160001c1c7984 */ /* 0x000ee20000000c00 */
[----:B--2---:R-:W-:Y:S01]  /*3ee0*/  VIADD R0, R0, 0xe0 ;  /* 0x000000e000007836 */ /* 0x004fe20000000000 */
[----:B------:R-:W-:Y:S01]  /*3ef0*/  @!PT LDS RZ, [RZ] ;  /* 0x00000000fffff984 */ /* 0x000fe20000000800 */
[----:B------:R-:W-:Y:S01]  /*3f00*/  @!PT LDS RZ, [RZ] ;  /* 0x00000000fffff984 */ /* 0x000fe20000000800 */
[----:B------:R-:W-:Y:S01]  /*3f10*/  @!PT LDS RZ, [RZ] ;  /* 0x00000000fffff984 */ /* 0x000fe20000000800 */
[----:B------:R-:W-:Y:S01]  /*3f20*/  @!PT LDS RZ, [RZ] ;  /* 0x00000000fffff984 */ /* 0x000fe20000000800 */
[----:B------:R2:W-:Y:S06]  /*3f30*/  MEMBAR.ALL.CTA ;  /* 0x0000000000007992 */ /* 0x0005ec0000008000 */
[----:B--2---:R-:W2:Y:S01]  /*3f40*/  FENCE.VIEW.ASYNC.S ;  /* 0x00000000000073c6 */ /* 0x004ea20000000000 */
[----:B------:R-:W-:Y:S04]  /*3f50*/  PRMT R0, RZ, 0x654, R0 ;  /* 0x00000654ff007816 */ /* 0x000fe80000000000 */
[----:B--2---:R2:W-:Y:S01]  /*3f60*/  SYNCS.ARRIVE.TRANS64.RED.A1T0 RZ, [R0+URZ], RZ ;  /* 0x000000ff00ff79a7 */ /* 0x0045e200081004ff */
[----:B---3--:R-:W-:Y:S11]  /*3f70*/  LOP3.LUT P3, RZ, R30, 0x1, RZ, 0xc0, !PT ;  /* 0x000000011eff7812 */ /* 0x008ff6000786c0ff */
[----:B------:R-:W-:Y:S02]  /*3f80*/  @!UPT UIADD3 URZ, UPT, UPT, URZ, URZ, URZ ;  /* 0x000000fffffff290 */ /* 0x000fe4000fffe0ff */
[----:B------:R-:W-:Y:S02]  /*3f90*/  @P3 MOV R13, R28 ;  /* 0x0000001c000d3202 */ /* 0x000fe40000000f00 */
[----:B------:R-:W-:Y:S01]  /*3fa0*/  @P3 LOP3.LUT R8, R29, 0xffff, RZ, 0xc0, !PT ;  /* 0x0000ffff1d083812 */ /* 0x000fe200078ec0ff */
[----:B--2---:R-:W-:Y:S06]  /*3fb0*/  @!P0 BRA `(.L_x_73) ;  /* 0x0000000000a48947 */ /* 0x004fec0003800000 */
[----:B-1---5:R-:W-:Y:S01]  /*3fc0*/  IMAD.HI.U32 R33, R22, R7, RZ ;  /* 0x0000000716217227 */ /* 0x022fe200078e00ff */
[----:B------:R-:W-:Y:S02]  /*3fd0*/  ISETP.NE.AND P0, PT, R6, 0x1, PT ;  /* 0x000000010600780c */ /* 0x000fe40003f05270 */
[----:B------:R-:W-:Y:S01]  /*3fe0*/  ISETP.NE.AND P2, PT, R26, 0x1, PT ;  /* 0x000000011a00780c */ /* 0x000fe20003f45270 */
[----:B----4-:R-:W-:Y:S01]  /*3ff0*/  IMAD.HI.U32 R34, R19, R16, RZ ;  /* 0x0000001013227227 */ /* 0x010fe200078e00ff */
[----:B------:R-:W-:Y:S02]  /*4000*/  SHF.R.U32.HI R33, RZ, R18, R33 ;  /* 0x00000012ff217219 */ /* 0x000fe40000011621 */
[----:B------:R-:W-:Y:S01]  /*4010*/  ISETP.NE.AND P4, PT, R2, 0x1, PT ;  /* 0x000000010200780c */ /* 0x000fe20003f85270 */
[----:B------:R-:W-:Y:S01]  /*4020*/  IMAD.HI.U32 R38, R13, R16, RZ ;  /* 0x000000100d267227 */ /* 0x000fe200078e00ff */
[----:B------:R-:W-:Y:S02]  /*4030*/  SHF.R.U32.HI R34, RZ, R17, R34 ;  /* 0x00000011ff227219 */ /* 0x000fe40000011622 */
[----:B------:R-:W-:Y:S01]  /*4040*/  SEL R3, R22, R33, !P0 ;  /* 0x0000002116037207 */ /* 0x000fe20004000000 */
[C---:B------:R-:W-:Y:S01]  /*4050*/  IMAD.HI.U32 R33, R8.reuse, R7, RZ ;  /* 0x0000000708217227 */ /* 0x040fe200078e00ff */
[----:B------:R-:W-:Y:S02]  /*4060*/  SEL R11, R19, R34, !P4 ;  /* 0x00000022130b7207 */ /* 0x000fe40006000000 */
[----:B------:R-:W-:Y:S01]  /*4070*/  SHF.R.U32.HI R38, RZ, R17, R38 ;  /* 0x00000011ff267219 */ /* 0x000fe20000011626 */
[----:B------:R-:W-:Y:S01]  /*4080*/  IMAD.HI.U32 R40, R3, R4, RZ ;  /* 0x0000000403287227 */ /* 0x000fe200078e00ff */
[----:B------:R-:W-:Y:S03]  /*4090*/  SHF.R.U32.HI R33, RZ, R18, R33 ;  /* 0x00000012ff217219 */ /* 0x000fe60000011621 */
[----:B------:R-:W-:Y:S01]  /*40a0*/  IMAD.HI.U32 R34, R11, R4, RZ ;  /* 0x000000040b227227 */ /* 0x000fe200078e00ff */
[----:B------:R-:W-:Y:S02]  /*40b0*/  @P2 SHF.R.U32.HI R3, RZ, R5, R40 ;  /* 0x00000005ff032219 */ /* 0x000fe40000011628 */
[----:B------:R-:W-:Y:S02]  /*40c0*/  SEL R9, R8, R33, !P0 ;  /* 0x0000002108097207 */ /* 0x000fe40004000000 */
[----:B------:R-:W-:Y:S01]  /*40d0*/  @P2 SHF.R.U32.HI R11, RZ, R5, R34 ;  /* 0x00000005ff0b2219 */ /* 0x000fe20000011622 */
[C---:B------:R-:W-:Y:S01]  /*40e0*/  IMAD R10, R26.reuse, R3, RZ ;  /* 0x000000031a0a7224 */ /* 0x040fe200078e02ff */
[----:B------:R-:W-:Y:S01]  /*40f0*/  SEL R3, R13, R38, !P4 ;  /* 0x000000260d037207 */ /* 0x000fe20006000000 */
[C---:B------:R-:W-:Y:S03]  /*4100*/  IMAD.HI.U32 R14, R9.reuse, R4, RZ ;  /* 0x00000004090e7227 */ /* 0x040fe600078e00ff */
[----:B------:R-:W-:Y:S01]  /*4110*/  ISETP.GE.AND P0, PT, R9, R10, PT ;  /* 0x0000000a0900720c */ /* 0x000fe20003f06270 */
[C---:B------:R-:W-:Y:S01]  /*4120*/  IMAD R12, R26.reuse, R11, RZ ;  /* 0x0000000b1a0c7224 */ /* 0x040fe200078e02ff */
[-C--:B------:R-:W-:Y:S04]  /*4130*/  SHF.R.U32.HI R14, RZ, R5.reuse, R14 ;  /* 0x00000005ff0e7219 */ /* 0x080fe8000001160e */
[----:B------:R-:W-:Y:S02]  /*4140*/  ISETP.GE.OR P0, PT, R3, R12, P0 ;  /* 0x0000000c0300720c */ /* 0x000fe40000706670 */
[----:B------:R-:W-:Y:S05]  /*4150*/  SEL R15, R9, R14, !P2 ;  /* 0x0000000e090f7207 */ /* 0x000fea0005000000 */
[----:B------:R-:W-:Y:S04]  /*4160*/  IMAD.MOV R14, RZ, RZ, -R15 ;  /* 0x000000ffff0e7224 */ /* 0x000fe800078e0a0f */
[----:B------:R-:W-:Y:S02]  /*4170*/  IMAD R14, R26, R14, R9 ;  /* 0x0000000e1a0e7224 */ /* 0x000fe400078e0209 */
[C---:B------:R-:W-:Y:S05]  /*4180*/  @!P0 IMAD.HI.U32 R10, R3.reuse, R4, RZ ;  /* 0x00000004030a8227 */ /* 0x040fea00078e00ff */
[----:B------:R-:W-:Y:S04]  /*4190*/  @!P0 SHF.R.U32.HI R10, RZ, R5, R10 ;  /* 0x00000005ff0a8219 */ /* 0x000fe8000001160a */
[----:B------:R-:W-:Y:S01]  /*41a0*/  @!P0 SEL R0, R3, R10, !P2 ;  /* 0x0000000a03008207 */ /* 0x000fe20005000000 */
[----:B------:R-:W-:Y:S03]  /*41b0*/  IMAD.MOV R10, RZ, RZ, -R3 ;  /* 0x000000ffff0a7224 */ /* 0x000fe600078e0a03 */
[----:B------:R-:W-:Y:S01]  /*41c0*/  @!P0 IADD3 R15, PT, PT, R15, -R0, RZ ;  /* 0x800000000f0f8210 */ /* 0x000fe20007ffe0ff */
[----:B------:R-:W-:Y:S01]  /*41d0*/  @!P0 IMAD R0, R11, R14, R0 ;  /* 0x0000000e0b008224 */ /* 0x000fe200078e0200 */
[----:B------:R-:W-:Y:S01]  /*41e0*/  IADD3 R11, PT, PT, -R9, RZ, RZ ;  /* 0x000000ff090b7210 */ /* 0x000fe20007ffe1ff */
[----:B------:R-:W-:Y:S02]  /*41f0*/  IMAD R13, R2, R10, R13 ;  /* 0x0000000a020d7224 */ /* 0x000fe400078e020d */
[----:B------:R-:W-:Y:S02]  /*4200*/  @!P0 IMAD R9, R15, R26, R3 ;  /* 0x0000001a0f098224 */ /* 0x000fe400078e0203 */
[----:B------:R-:W-:Y:S02]  /*4210*/  @!P0 IMAD.MOV.U32 R3, RZ, RZ, R0 ;  /* 0x000000ffff038224 */ /* 0x000fe400078e0000 */
[----:B------:R-:W-:Y:S02]  /*4220*/  IMAD R8, R6, R11, R8 ;  /* 0x0000000b06087224 */ /* 0x000fe400078e0208 */
[----:B------:R-:W-:Y:S02]  /*4230*/  IMAD R13, R3, R2, R13 ;  /* 0x00000002030d7224 */ /* 0x000fe400078e020d */
[----:B------:R-:W-:Y:S02]  /*4240*/  IMAD R8, R9, R6, R8 ;  /* 0x0000000609087224 */ /* 0x000fe400078e0208 */
.L_x_73:
[----:B------:R-:W-:Y:S05]  /*4250*/  BRA.U UP1, `(.L_x_74) ;  /* 0x0000000101107547 */ /* 0x000fea000b800000 */
[----:B------:R-:W-:Y:S04]  /*4260*/  MOV R0, UR6 ;  /* 0x0000000600007c02 */ /* 0x000fe80008000f00 */
[----:B------:R-:W-:Y:S04]  /*4270*/  SHF.L.U32 R3, R0, 0x1f, RZ ;  /* 0x0000001f00037819 */ /* 0x000fe800000006ff */
[----:B------:R-:W2:Y:S02]  /*4280*/  SYNCS.PHASECHK.TRANS64.TRYWAIT P0, [UR7+0xc8], R3 ;  /* 0x0000c803ff0075a7 */ /* 0x000ea40008001107 */
[----:B--2---:R-:W-:Y:S05]  /*4290*/  @!P0 BRA `(.L_x_75) ;  /* 0x0000004400b08947 */ /* 0x004fea0003800000 */
.L_x_74:
[----:B------:R-:W-:Y:S02]  /*42a0*/  R2UR UR35, R21 ;  /* 0x00000000152372ca */ /* 0x000fe400000e0000 */
[----:B------:R-:W-:Y:S02]  /*42b0*/  R2UR UR34, R20 ;  /* 0x00000000142272ca */ /* 0x000fe400000e0000 */
[----:B------:R-:W-:Y:S02]  /*42c0*/  ISETP.NE.U32.AND P2, PT, RZ, UR4, PT ;  /* 0x00000004ff007c0c */ /* 0x000fe4000bf45070 */
[----:B------:R-:W-:Y:S02]  /*42d0*/  SHF.L.U32 R12, R32, 0x1f, RZ ;  /* 0x0000001f200c7819 */ /* 0x000fe400000006ff */
[----:B------:R-:W-:Y:S05]  /*42e0*/  ISETP.NE.AND.EX P2, PT, RZ, UR5, PT, P2 ;  /* 0x00000005ff007c0c */ /* 0x000fea000bf45320 */
[----:B------:R-:W-:Y:S02]  /*42f0*/  USHF.L.U32 UR35, UR35, 0x6, URZ ;  /* 0x0000000623237899 */ /* 0x000fe400080006ff */
[----:B------:R-:W-:Y:S01]  /*4300*/  USHF.L.U32 UR34, UR34, 0x7, URZ ;  /* 0x0000000722227899 */ /* 0x000fe200080006ff */
[----:B------:R-:W-:Y:S11]  /*4310*/  BRA.U !UP3, `(.L_x_76) ;  /* 0x000000010b347547 */ /* 0x000ff6000b800000 */
[----:B------:R-:W-:Y:S01]  /*4320*/  UPLOP3.LUT UP0, UPT, UPT, UPT, UP2, 0x80, 0x8 ;  /* 0x000000000008789c */ /* 0x000fe20003f0f020 */
[----:B--2---:R-:W-:Y:S02]  /*4330*/  HFMA2 R0, -RZ, RZ, 0, 5.9604644775390625e-08 ;  /* 0x00000001ff007431 */ /* 0x004fe400000001ff */
[----:B------:R-:W-:Y:S03]  /*4340*/  IMAD.MOV.U32 R59, RZ, RZ, 0x1 ;  /* 0x00000001ff3b7424 */ /* 0x000fe600078e00ff */
[----:B------:R-:W-:Y:S05]  /*4350*/  PLOP3.LUT P0, PT, PT, PT, UP0, 0x80, 0x8 ;  /* 0x000000000008781c */ /* 0x000fea0003f0f008 */
[----:B------:R-:W2:Y:S01]  /*4360*/  @UP0 LDCU.64 UR10, c[0x0][0x888] ;  /* 0x00011100ff0a07ac */ /* 0x000ea20008000a00 */
[----:B------:R-:W-:Y:S07]  /*4370*/  @UP0 UIMAD UR8, UR36, UR4, URZ ;  /* 0x00000004240802a4 */ /* 0x000fee000f8e02ff */
[----:B------:R-:W-:Y:S01]  /*4380*/  @!P0 PRMT R59, R0, 0x7610, R59 ;  /* 0x00007610003b8816 */ /* 0x000fe2000000003b */
[----:B--2---:R-:W-:Y:S03]  /*4390*/  @UP0 UIMAD.WIDE UR10, UR8, 0x4, UR10 ;  /* 0x00000004080a08a5 */ /* 0x004fe6000f8e020a */
[----:B------:R-:W2:Y:S03]  /*43a0*/  @!UP0 LDCU UR8, c[0x0][0x880] ;  /* 0x00011000ff0887ac */ /* 0x000ea60008000800 */
[----:B------:R-:W-:Y:S01]  /*43b0*/  IMAD.U32 R10, RZ, RZ, UR10 ;  /* 0x0000000aff0a7e24 */ /* 0x000fe2000f8e00ff */
[----:B------:R-:W-:Y:S05]  /*43c0*/  MOV R11, UR11 ;  /* 0x0000000b000b7c02 */ /* 0x000fea0008000f00 */
[----:B-----5:R3:W5:Y:S02]  /*43d0*/  @P0 LDG.E R35, desc[UR46][R10.64] ;  /* 0x0000002e0a230981 */ /* 0x020764000c1e1900 */
[----:B--23--:R-:W-:Y:S07]  /*43e0*/  @!P0 IMAD.U32 R35, RZ, RZ, UR8 ;  /* 0x00000008ff238e24 */ /* 0x00cfee000f8e00ff */
.L_x_76:
[----:B-----5:R-:W-:Y:S01]  /*43f0*/  @!P2 FSETP.EQ.AND P0, PT, R35, RZ, PT ;  /* 0x000000ff2300a20b */ /* 0x020fe20003f02000 */
[----:B------:R-:W-:Y:S01]  /*4400*/  @!UPT UIADD3 URZ, UPT, UPT, URZ, URZ, URZ ;  /* 0x000000fffffff290 */ /* 0x000fe2000fffe0ff */
[----:B------:R-:W-:Y:S11]  /*4410*/  @!P2 BRA `(.L_x_77) ;  /* 0x000000000014a947 */ /* 0x000ff60003800000 */
[----:B------:R-:W-:Y:S02]  /*4420*/  LOP3.LUT P2, RZ, R59, 0xff, RZ, 0xc0, !PT ;  /* 0x000000ff3bff7812 */ /* 0x000fe4000784c0ff */
[----:B------:R-:W-:Y:S04]  /*4430*/  PLOP3.LUT P0, PT, PT, PT, UP0, 0x80, 0x8 ;  /* 0x000000000008781c */ /* 0x000fe80003f0f008 */
[----:B------:R-:W-:Y:S07]  /*4440*/  PLOP3.LUT P0, PT, P0, PT, PT, 0x8, 0x80 ;  /* 0x000000000080781c */ /* 0x000fee000070e170 */
[----:B------:R-:W-:Y:S11]  /*4450*/  @P2 FSETP.EQ.AND P0, PT, R35, RZ, PT ;  /* 0x000000ff2300220b */ /* 0x000ff60003f02000 */
[----:B------:R-:W-:Y:S02]  /*4460*/  @!UPT UIADD3 URZ, UPT, UPT, URZ, URZ, URZ ;  /* 0x000000fffffff290 */ /* 0x000fe4000fffe0ff */
.L_x_77:
[----:B------:R-:W3:Y:S01]  /*4470*/  SYNCS.PHASECHK.TRANS64.TRYWAIT P2, [UR7+0xa0], R12 ;  /* 0x0000a00cff0075a7 */ /* 0x000ee20008041107 */
[----:B------:R-:W-:Y:S04]  /*4480*/  ELECT P4, URZ, PT ;  /* 0x0000000000ff782f */ /* 0x000fe80003880000 */
[----:B------:R-:W-:Y:S11]  /*4490*/  PLOP3.LUT P4, PT, P0, P4, PT, 0xf2, 0x2f ;  /* 0x00000000002f781c */ /* 0x000ff60000789e72 */
[----:B------:R-:W-:Y:S02]  /*44a0*/  @!UPT UIADD3 URZ, UPT, UPT, URZ, URZ, URZ ;  /* 0x000000fffffff290 */ /* 0x000fe4000fffe0ff */
[----:B-1----:R-:W-:Y:S05]  /*44b0*/  @!P4 IADD3 R9, P0, PT, R36, 0x580, RZ ;  /* 0x000005802409c810 */ /* 0x002fea0007f1e0ff */
[----:B--2---:R-:W-:Y:S01]  /*44c0*/  @!P4 IMAD.X R0, RZ, RZ, R37, P0 ;  /* 0x000000ffff00c224 */ /* 0x004fe200000e0625 */
[----:B---3--:R-:W-:Y:S07]  /*44d0*/  @!P2 BRA `(.L_x_78) ;  /* 0x000000440038a947 */ /* 0x008fee0003800000 */
.L_x_173:
[----:B------:R-:W-:Y:S01]  /*44e0*/  @!P4 R2UR UR8, R0 ;  /* 0x000000000008c2ca */ /* 0x000fe200000e0000 */
[----:B------:R-:W-:Y:S01]  /*44f0*/  VOTEU.ALL UP1, P4 ;  /* 0x0000000000ff7886 */ /* 0x000fe20002020000 */
[----:B------:R-:W-:Y:S01]  /*4500*/  @!P4 R2UR UR9, R9 ;  /* 0x000000000909c2ca */ /* 0x000fe200000e0000 */
[----:B------:R-:W-:Y:S01]  /*4510*/  @!P4 IMAD.MOV.U32 R0, RZ, RZ, 0x1000 ;  /* 0x00001000ff00c424 */ /* 0x000fe200078e00ff */
[----:B------:R-:W-:Y:S01]  /*4520*/  UMOV UR10, 0x0 ;  /* 0x00000000000a7882 */ /* 0x000fe20000000000 */
[----:B------:R-:W-:Y:S01]  /*4530*/  UMOV UR11, 0x10000000 ;  /* 0x10000000000b7882 */ /* 0x000fe20000000000 */
[----:B------:R-:W-:Y:S01]  /*4540*/  @!UP1 UIADD3 UR32, UPT, UPT, UR7, 0x200, URZ ;  /* 0x0000020007209890 */ /* 0x000fe2000fffe0ff */
[----:B------:R-:W-:Y:S01]  /*4550*/  @!P4 IADD3 R9, P0, PT, R36, 0x580, RZ ;  /* 0x000005802409c810 */ /* 0x000fe20007f1e0ff */
[----:B------:R-:W-:Y:S05]  /*4560*/  VOTEU.ALL UP1, P4 ;  /* 0x0000000000ff7886 */ /* 0x000fea0002020000 */
[----:B------:R-:W-:Y:S01]  /*4570*/  IMAD.U32 R11, RZ, RZ, UR8 ;  /* 0x00000008ff0b7e24 */ /* 0x000fe2000f8e00ff */
[----:B------:R-:W-:Y:S01]  /*4580*/  UPRMT UR8, UR37, 0x654, UR33 ;  /* 0x0000065425087896 */ /* 0x000fe20008000021 */
[----:B------:R-:W-:Y:S03]  /*4590*/  IMAD.U32 R10, RZ, RZ, UR9 ;  /* 0x00000009ff0a7e24 */ /* 0x000fe6000f8e00ff */
[----:B------:R-:W-:Y:S02]  /*45a0*/  @!P4 R2UR UR15, R11 ;  /* 0x000000000b0fc2ca */ /* 0x000fe400000e0000 */
[----:B------:R-:W-:Y:S11]  /*45b0*/  @!P4 R2UR UR14, R10 ;  /* 0x000000000a0ec2ca */ /* 0x000ff600000e0000 */
[----:B------:R-:W-:Y:S02]  /*45c0*/  @!UPT UIADD3 URZ, UPT, UPT, URZ, URZ, URZ ;  /* 0x000000fffffff290 */ /* 0x000fe4000fffe0ff */
[----:B------:R2:W-:Y:S01]  /*45d0*/  @!UP1 UTMALDG.3D [UR32], [UR14], desc[UR10] ;  /* 0x00000a200e0095b4 */ /* 0x0005e20008011000 */
[----:B------:R3:W-:Y:S01]  /*45e0*/  @!P4 SYNCS.ARRIVE.TRANS64.RED.A0TR RZ, [UR7+0x80], R0 ;  /* 0x00008000ffffc9a7 */ /* 0x0007e20008300407 */
[----:B------:R-:W-:Y:S01]  /*45f0*/  SYNCS.ARRIVE.TRANS64.RED.A1T0 RZ, [UR8], RZ ;  /* 0x000000ffffff79a7 */ /* 0x000fe20008100408 */
[----:B---3--:R-:W-:Y:S01]  /*4600*/  @!P4 IMAD.X R0, RZ, RZ, R37, P0 ;  /* 0x000000ffff00c224 */ /* 0x008fe200000e0625 */
[----:B------:R-:W3:Y:S02]  /*4610*/  SYNCS.PHASECHK.TRANS64.TRYWAIT P2, [UR7+0xa8], R12 ;  /* 0x0000a80cff0075a7 */ /* 0x000ee40008041107 */
[----:B--23--:R-:W-:Y:S05]  /*4620*/  @!P2 BRA `(.L_x_79) ;  /* 0x0000004000fca947 */ /* 0x00cfea0003800000 */
.L_x_175:
        /* <DEDUP_REMOVED lines=8> */
[----:B------:R-:W-:Y:S01]  /*46b0*/  @!UP1 UIADD3 UR24, UPT, UPT, UR7, 0x1200, URZ ;  /* 0x0000120007189890 */ /* 0x000fe2000fffe0ff */
[----:B------:R-:W-:Y:S01]  /*46c0*/  VOTEU.ALL UP1, P4 ;  /* 0x0000000000ff7886 */ /* 0x000fe20002020000 */
[----:B------:R-:W-:Y:S01]  /*46d0*/  UMOV UR27, UR35 ;  /* 0x00000023001b7c82 */ /* 0x000fe20008000000 */
[----:B------:R-:W-:Y:S02]  /*46e0*/  UMOV UR28, UR36 ;  /* 0x00000024001c7c82 */ /* 0x000fe40008000000 */
[----:B------:R-:W-:Y:S01]  /*46f0*/  IMAD.U32 R11, RZ, RZ, UR8 ;  /* 0x00000008ff0b7e24 */ /* 0x000fe2000f8e00ff */
[----:B------:R-:W-:Y:S01]  /*4700*/  UPRMT UR8, UR37, 0x654, UR25 ;  /* 0x0000065425087896 */ /* 0x000fe20008000019 */
[----:B------:R-:W-:Y:S02]  /*4710*/  IMAD.U32 R10, RZ, RZ, UR9 ;  /* 0x00000009ff0a7e24 */ /* 0x000fe4000f8e00ff */
[----:B------:R-:W-:Y:S01]  /*4720*/  @!P4 IMAD.X R20, RZ, RZ, R37, P0 ;  /* 0x000000ffff14c224 */ /* 0x000fe200000e0625 */
[----:B------:R-:W-:Y:S02]  /*4730*/  @!P4 R2UR UR15, R11 ;  /* 0x000000000b0fc2ca */ /* 0x000fe400000e0000 */
[----:B------:R-:W-:Y:S11]  /*4740*/  @!P4 R2UR UR14, R10 ;  /* 0x000000000a0ec2ca */ /* 0x000ff600000e0000 */
[----:B------:R-:W-:Y:S02]  /*4750*/  @!UPT UIADD3 URZ, UPT, UPT, URZ, URZ, URZ ;  /* 0x000000fffffff290 */ /* 0x000fe4000fffe0ff */
[----:B------:R2:W-:Y:S01]  /*4760*/  @!UP1 UTMALDG.3D [UR24], [UR14], desc[UR10] ;  /* 0x00000a180e0095b4 */ /* 0x0005e20008011000 */
[----:B------:R2:W-:Y:S01]  /*4770*/  @!P4 SYNCS.ARRIVE.TRANS64.RED.A0TR RZ, [UR7+0x88], R0 ;  /* 0x00008800ffffc9a7 */ /* 0x0005e20008300407 */
[----:B------:R-:W-:Y:S01]  /*4780*/  SYNCS.ARRIVE.TRANS64.RED.A1T0 RZ, [UR8], RZ ;  /* 0x000000ffffff79a7 */ /* 0x000fe20008100408 */
[----:B------:R-:W3:Y:S02]  /*4790*/  SYNCS.PHASECHK.TRANS64.TRYWAIT P2, [UR7+0xb0], R12 ;  /* 0x0000b00cff0075a7 */ /* 0x000ee40008041107 */
[----:B--23--:R-:W-:Y:S05]  /*47a0*/  @!P2 BRA `(.L_x_80) ;  /* 0x0000004000b4a947 */ /* 0x00cfea0003800000 */
.L_x_177:
[----:B------:R-:W2:Y:S01]  /*47b0*/  LDC.64 R14, c[0x0][0xb10] ;  /* 0x0002c400ff0e7b82 */ /* 0x000ea20000000a00 */
[----:B------:R-:W-:Y:S01]  /*47c0*/  @!P4 R2UR UR8, R20 ;  /* 0x000000001408c2ca */ /* 0x000fe200000e0000 */
[----:B------:R-:W-:Y:S01]  /*47d0*/  VOTEU.ALL UP1, P4 ;  /* 0x0000000000ff7886 */ /* 0x000fe20002020000 */
[----:B------:R-:W-:Y:S01]  /*47e0*/  @!P4 R2UR UR9, R21 ;  /* 0x000000001509c2ca */ /* 0x000fe200000e0000 */
[----:B------:R-:W-:Y:S01]  /*47f0*/  UMOV UR10, 0x0 ;  /* 0x00000000000a7882 */ /* 0x000fe20000000000 */
[----:B------:R-:W-:Y:S03]  /*4800*/  UMOV UR11, 0x10000000 ;  /* 0x10000000000b7882 */ /* 0x000fe60000000000 */
[----:B------:R-:W3:Y:S01]  /*4810*/  LDC.64 R10, c[0x0][0xb18] ;  /* 0x0002c600ff0a7b82 */ /* 0x000ee20000000a00 */
[----:B------:R-:W-:Y:S01]  /*4820*/  @!UP1 UIADD3 UR18, UPT, UPT, UR34, 0x40, URZ ;  /* 0x0000004022129890 */ /* 0x000fe2000fffe0ff */
[----:B------:R-:W-:Y:S01]  /*4830*/  @P3 SHF.R.U32.HI R24, RZ, 0x10, R29 ;  /* 0x00000010ff183819 */ /* 0x000fe2000001161d */
[----:B------:R-:W-:Y:S01]  /*4840*/  @!UP1 UIADD3 UR16, UPT, UPT, UR7, 0x2200, URZ ;  /* 0x0000220007109890 */ /* 0x000fe2000fffe0ff */
[----:B------:R-:W-:Y:S01]  /*4850*/  VIADD R27, R27, 0x1 ;  /* 0x000000011b1b7836 */ /* 0x000fe20000000000 */
[----:B------:R-:W-:Y:S03]  /*4860*/  VOTEU.ALL UP1, P4 ;  /* 0x0000000000ff7886 */ /* 0x000fe60002020000 */
[----:B------:R-:W5:Y:S01]  /*4870*/  @!P1 LDC R0, c[0x0][0xb20] ;  /* 0x0002c800ff009b82 */ /* 0x000f620000000800 */
[----:B------:R-:W-:Y:S01]  /*4880*/  UMOV UR19, UR35 ;  /* 0x0000002300137c82 */ /* 0x000fe20008000000 */
[----:B------:R-:W-:Y:S01]  /*4890*/  IMAD.U32 R21, RZ, RZ, UR8 ;  /* 0x00000008ff157e24 */ /* 0x000fe2000f8e00ff */
[----:B------:R-:W-:Y:S05]  /*48a0*/  UMOV UR20, UR36 ;  /* 0x0000002400147c82 */ /* 0x000fea0008000000 */
[----:B-1----:R-:W1:Y:S01]  /*48b0*/  @!P1 LDC R3, c[0x0][0xb0c] ;  /* 0x0002c300ff039b82 */ /* 0x002e620000000800 */
[----:B------:R-:W-:Y:S01]  /*48c0*/  IMAD.U32 R20, RZ, RZ, UR9 ;  /* 0x00000009ff147e24 */ /* 0x000fe2000f8e00ff */
[----:B------:R-:W-:Y:S01]  /*48d0*/  UPRMT UR8, UR37, 0x654, UR17 ;  /* 0x0000065425087896 */ /* 0x000fe20008000011 */
[----:B------:R-:W-:Y:S03]  /*48e0*/  @!P4 R2UR UR15, R21 ;  /* 0x00000000150fc2ca */ /* 0x000fe600000e0000 */
[----:B------:R-:W-:Y:S01]  /*48f0*/  @!P4 R2UR UR14, R20 ;  /* 0x00000000140ec2ca */ /* 0x000fe200000e0000 */
[----:B------:R-:W-:Y:S11]  /*4900*/  @!P4 IMAD.MOV.U32 R20, RZ, RZ, 0x1000 ;  /* 0x00001000ff14c424 */ /* 0x000ff600078e00ff */
[----:B------:R-:W-:Y:S01]  /*4910*/  @!UPT UIADD3 URZ, UPT, UPT, URZ, URZ, URZ ;  /* 0x000000fffffff290 */ /* 0x000fe2000fffe0ff */
[----:B------:R1:W-:Y:S01]  /*4920*/  @!UP1 UTMALDG.3D [UR16], [UR14], desc[UR10] ;  /* 0x00000a100e0095b4 */ /* 0x0003e20008011000 */
[----:B------:R1:W-:Y:S02]  /*4930*/  @!P4 SYNCS.ARRIVE.TRANS64.RED.A0TR RZ, [UR7+0x90], R20 ;  /* 0x00009014ffffc9a7 */ /* 0x0003e40008300407 */
[----:B-1----:R-:W-:Y:S01]  /*4940*/  @!P1 ISETP.NE.AND P2, PT, R3, 0x1, PT ;  /* 0x000000010300980c */ /* 0x002fe20003f45270 */
[C---:B--2---:R-:W-:Y:S01]  /*4950*/  @!P1 IMAD.HI.U32 R14, R13.reuse, R14, RZ ;  /* 0x0000000e0d0e9227 */ /* 0x044fe200078e00ff */
[----:B---3--:R-:W-:Y:S03]  /*4960*/  @!P1 ISETP.NE.AND P0, PT, R10, 0x1, PT ;  /* 0x000000010a00980c */ /* 0x008fe60003f05270 */
[C---:B------:R-:W-:Y:S01]  /*4970*/  @!P1 IMAD.HI.U32 R11, R8.reuse, R11, RZ ;  /* 0x0000000b080b9227 */ /* 0x040fe200078e00ff */
[----:B------:R-:W-:Y:S04]  /*4980*/  @!P1 SHF.R.U32.HI R14, RZ, R15, R14 ;  /* 0x0000000fff0e9219 */ /* 0x000fe8000001160e */
[----:B-----5:R-:W-:Y:S01]  /*4990*/  @!P1 SHF.R.U32.HI R9, RZ, R0, R11 ;  /* 0x00000000ff099219 */ /* 0x020fe2000001160b */
[----:B------:R-:W-:Y:S01]  /*49a0*/  SYNCS.ARRIVE.TRANS64.RED.A1T0 RZ, [UR8], RZ ;  /* 0x000000ffffff79a7 */ /* 0x000fe20008100408 */
[----:B------:R-:W-:Y:S02]  /*49b0*/  @!P1 SEL R14, R13, R14, !P2 ;  /* 0x0000000e0d0e9207 */ /* 0x000fe40005000000 */
[----:B------:R-:W-:Y:S01]  /*49c0*/  @!P1 SEL R9, R8, R9, !P0 ;  /* 0x0000000908099207 */ /* 0x000fe20004000000 */
[----:B------:R-:W1:Y:S04]  /*49d0*/  SYNCS.PHASECHK.TRANS64.TRYWAIT P5, [UR7+0xb8], R12 ;  /* 0x0000b80cff0075a7 */ /* 0x000e6800080a1107 */
[----:B------:R-:W-:Y:S02]  /*49e0*/  @!P1 IMAD.IADD R0, R9, 0x1, -R14 ;  /* 0x0000000109009824 */ /* 0x000fe400078e0a0e */
[----:B------:R-:W-:Y:S02]  /*49f0*/  @!P1 IMAD.IADD R9, R14, 0x1, -R9 ;  /* 0x000000010e099824 */ /* 0x000fe400078e0a09 */
[----:B------:R-:W-:Y:S02]  /*4a00*/  @!P1 IMAD R13, R0, R3, R13 ;  /* 0x00000003000d9224 */ /* 0x000fe400078e020d */
[----:B------:R-:W-:Y:S01]  /*4a10*/  @!P1 IMAD R8, R9, R10, R8 ;  /* 0x0000000a09089224 */ /* 0x000fe200078e0208 */
[----:B-1----:R-:W-:Y:S06]  /*4a20*/  @!P5 BRA `(.L_x_81) ;  /* 0x00000040002cd947 */ /* 0x002fec0003800000 */
.L_x_179:
[----:B-1----:R-:W-:Y:S01]  /*4a30*/  @!P4 IADD3 R3, P0, PT, R36, 0x580, RZ ;  /* 0x000005802403c810 */ /* 0x002fe20007f1e0ff */
[----:B------:R-:W-:Y:S01]  /*4a40*/  VOTEU.ALL UP1, P4 ;  /* 0x0000000000ff7886 */ /* 0x000fe20002020000 */
[----:B------:R-:W-:Y:S01]  /*4a50*/  UMOV UR18, 0x0 ;  /* 0x0000000000127882 */ /* 0x000fe20000000000 */
[----:B------:R-:W-:Y:S01]  /*4a60*/  UMOV UR19, 0x10000000 ;  /* 0x1000000000137882 */ /* 0x000fe20000000000 */
[----:B------:R-:W-:Y:S01]  /*4a70*/  @!P4 R2UR UR9, R3 ;  /* 0x000000000309c2ca */ /* 0x000fe200000e0000 */
[----:B------:R-:W-:Y:S01]  /*4a80*/  @!P4 IMAD.X R0, RZ, RZ, R37, P0 ;  /* 0x000000ffff00c224 */ /* 0x000fe200000e0625 */
[----:B------:R-:W-:Y:S01]  /*4a90*/  @!UP1 UIADD3 UR10, UPT, UPT, UR34, 0x60, URZ ;  /* 0x00000060220a9890 */ /* 0x000fe2000fffe0ff */
[----:B------:R-:W-:Y:S01]  /*4aa0*/  ISETP.NE.AND P0, PT, R27, 0x2, PT ;  /* 0x000000021b00780c */ /* 0x000fe20003f05270 */
[----:B------:R-:W-:Y:S01]  /*4ab0*/  UMOV UR11, UR35 ;  /* 0x00000023000b7c82 */ /* 0x000fe20008000000 */
[----:B------:R-:W-:Y:S01]  /*4ac0*/  UMOV UR12, UR36 ;  /* 0x00000024000c7c82 */ /* 0x000fe20008000000 */
[----:B------:R-:W-:Y:S01]  /*4ad0*/  @!P4 R2UR UR8, R0 ;  /* 0x000000000008c2ca */ /* 0x000fe200000e0000 */
[----:B------:R-:W-:Y:S01]  /*4ae0*/  IMAD.IADD R20, R8, 0x1, R58 ;  /* 0x0000000108147824 */ /* 0x000fe200078e023a */
[----:B------:R-:W-:Y:S01]  /*4af0*/  @P3 R2UR UR36, R24 ;  /* 0x00000000182432ca */ /* 0x000fe200000e0000 */
[----:B------:R-:W-:Y:S01]  /*4b00*/  IMAD.IADD R21, R13, 0x1, R60 ;  /* 0x000000010d157824 */ /* 0x000fe200078e023c */
[----:B------:R-:W-:Y:S02]  /*4b10*/  SEL R0, RZ, 0x1, P0 ;  /* 0x00000001ff007807 */ /* 0x000fe40000000000 */
[----:B------:R-:W-:Y:S01]  /*4b20*/  LOP3.LUT R32, R32, 0x1, RZ, 0x3c, !PT ;  /* 0x0000000120207812 */ /* 0x000fe200078e3cff */
[----:B------:R-:W-:Y:S01]  /*4b30*/  IMAD.U32 R10, RZ, RZ, UR9 ;  /* 0x00000009ff0a7e24 */ /* 0x000fe2000f8e00ff */
[----:B------:R-:W-:Y:S01]  /*4b40*/  @!UP1 UIADD3 UR9, UPT, UPT, UR7, 0x98, URZ ;  /* 0x0000009807099890 */ /* 0x000fe2000fffe0ff */
[----:B------:R-:W-:Y:S02]  /*4b50*/  LOP3.LUT R25, R25, R0, RZ, 0x3c, !PT ;  /* 0x0000000019197212 */ /* 0x000fe400078e3cff */
[----:B------:R-:W-:Y:S02]  /*4b60*/  SEL R27, R27, RZ, P0 ;  /* 0x000000ff1b1b7207 */ /* 0x000fe40000000000 */
[----:B------:R-:W-:Y:S01]  /*4b70*/  IMAD.U32 R11, RZ, RZ, UR8 ;  /* 0x00000008ff0b7e24 */ /* 0x000fe2000f8e00ff */
[----:B------:R-:W-:Y:S01]  /*4b80*/  @!P4 R2UR UR14, R10 ;  /* 0x000000000a0ec2ca */ /* 0x000fe200000e0000 */
[----:B------:R-:W-:Y:S01]  /*4b90*/  @!UP1 UIADD3 UR8, UPT, UPT, UR7, 0x3200, URZ ;  /* 0x0000320007089890 */ /* 0x000fe2000fffe0ff */
[----:B------:R-:W-:Y:S02]  /*4ba0*/  VOTEU.ALL UP1, P4 ;  /* 0x0000000000ff7886 */ /* 0x000fe40002020000 */
[----:B------:R-:W-:Y:S11]  /*4bb0*/  @!P4 R2UR UR15, R11 ;  /* 0x000000000b0fc2ca */ /* 0x000ff600000e0000 */
[----:B------:R-:W-:Y:S02]  /*4bc0*/  @!UPT UIADD3 URZ, UPT, UPT, URZ, URZ, URZ ;  /* 0x000000fffffff290 */ /* 0x000fe4000fffe0ff */
[----:B------:R2:W-:Y:S01]  /*4bd0*/  @!UP1 UTMALDG.3D [UR8], [UR14], desc[UR18] ;  /* 0x000012080e0095b4 */ /* 0x0005e20008011000 */
[----:B------:R2:W-:Y:S01]  /*4be0*/  @!P4 SYNCS.ARRIVE.TRANS64.RED.A0TR RZ, [UR7+0x98], R23 ;  /* 0x00009817ffffc9a7 */ /* 0x0005e20008300407 */
[----:B------:R-:W-:Y:S01]  /*4bf0*/  UPLOP3.LUT UP1, UPT, UPT, UPT, UPT, 0x80, 0x8 ;  /* 0x000000000008789c */ /* 0x000fe20003f2f070 */
[----:B------:R-:W-:Y:S01]  /*4c00*/  SYNCS.ARRIVE.TRANS64.RED.A1T0 RZ, [UR13], RZ ;  /* 0x000000ffffff79a7 */ /* 0x000fe2000810040d */
[----:B------:R-:W-:Y:S09]  /*4c10*/  @P3 BRA `(.L_x_82) ;  /* 0xfffffff000943947 */ /* 0x000ff2000383ffff */
[----:B------:R-:W-:-:S04]  /*4c20*/  SHF.L.U32 R3, R32, 0x1f, RZ ;  /* 0x0000001f20037819 */ /* 0x000fc800000006ff */
[----:B------:R-:W1:Y:S02]  /*4c30*/  SYNCS.PHASECHK.TRANS64.TRYWAIT P0, [UR7+0xa0], R3 ;  /* 0x0000a003ff0075a7 */ /* 0x000e640008001107 */
[----:B-1----:R-:W-:Y:S05]  /*4c40*/  @!P0 BRA `(.L_x_83) ;  /* 0x0000003c00bc8947 */ /* 0x002fea0003800000 */
.L_x_181:
[----:B------:R-:W3:Y:S02]  /*4c50*/  SYNCS.PHASECHK.TRANS64.TRYWAIT P0, [UR7+0xa8], R3 ;  /* 0x0000a803ff0075a7 */ /* 0x000ee40008001107 */
[----:B---3--:R-:W-:Y:S05]  /*4c60*/  @!P0 BRA `(.L_x_84) ;  /* 0x0000003c00cc8947 */ /* 0x008fea0003800000 */
.L_x_183:
[----:B------:R-:W3:Y:S02]  /*4c70*/  SYNCS.PHASECHK.TRANS64.TRYWAIT P0, [UR7+0xb0], R3 ;  /* 0x0000b003ff0075a7 */ /* 0x000ee40008001107 */
[----:B---3--:R-:W-:Y:S05]  /*4c80*/  @!P0 BRA `(.L_x_85) ;  /* 0x0000003c00dc8947 */ /* 0x008fea0003800000 */
.L_x_185:
[----:B-1----:R-:W-:-:S07]  /*4c90*/  MOV R0, UR7 ;  /* 0x0000000700007c02 */ /* 0x002fce0008000f00 */
.L_x_86:
[----:B-1----:R-:W-:-:S04]  /*4ca0*/  SHF.L.U32 R3, R32, 0x1f, RZ ;  /* 0x0000001f20037819 */ /* 0x002fc800000006ff */
[----:B------:R1:W3:Y:S03]  /*4cb0*/  SYNCS.PHASECHK.TRANS64.TRYWAIT P0, [R0+URZ+0xb8], R3 ;  /* 0x0000b803000075a7 */ /* 0x0002e600080011ff */
[----:B---3--:R-:W-:Y:S05]  /*4cc0*/  @!P0 NANOSLEEP.SYNCS 0x989680 ;  /* 0x009896800000895d */ /* 0x008fea0003900000 */
[----:B------:R-:W3:Y:S02]  /*4cd0*/  @!P0 SYNCS.PHASECHK.TRANS64 P0, [R0+URZ+0xb8], R3 ;  /* 0x0000b803000085a7 */ /* 0x000ee400080010ff */
[----:B--23--:R-:W-:Y:S05]  /*4ce0*/  @P0 EXIT ;  /* 0x000000000000094d */ /* 0x00cfea0003800000 */
[----:B------:R-:W-:Y:S05]  /*4cf0*/  BRA `(.L_x_86) ;  /* 0xfffffffc00e87947 */ /* 0x000fea000383ffff */
.L_x_71:
[----:B------:R-:W-:-:S06]  /*4d00*/  UISETP.GE.AND UP1, UPT, UR8, 0x4, UPT ;  /* 0x000000040800788c */ /* 0x000fcc000bf26270 */
[----:B------:R-:W-:-:S13]  /*4d10*/  PLOP3.LUT P0, PT, PT, PT, UP1, 0x80, 0x8 ;  /* 0x000000000008781c */ /* 0x000fda0003f0f018 */
[----:B------:R-:W-:Y:S05]  /*4d20*/  @!P0 EXIT ;  /* 0x000000000000894d */ /* 0x000fea0003800000 */
[----:B------:R-:W-:Y:S01]  /*4d30*/  BAR.SYNC.DEFER_BLOCKING 0x6, 0xa0 ;  /* 0x0182800000007b1d */ /* 0x000fe20000010000 */
[C---:B------:R-:W-:Y:S01]  /*4d40*/  IMAD.SHL.U32 R7, R72.reuse, 0x20, RZ ;  /* 0x0000002048077824 */ /* 0x040fe200078e00ff */
[----:B------:R-:W-:Y:S01]  /*4d50*/  SHF.R.U32.HI R0, RZ, 0x1, R72 ;  /* 0x00000001ff007819 */ /* 0x000fe20000011648 */
[C---:B------:R-:W-:Y:S01]  /*4d60*/  IMAD.SHL.U32 R64, R72.reuse, 0x10, RZ ;  /* 0x0000001048407824 */ /* 0x040fe200078e00ff */
[C---:B------:R-:W-:Y:S01]  /*4d70*/  LOP3.LUT P0, RZ, R72.reuse, 0x4, RZ, 0xc0, !PT ;  /* 0x0000000448ff7812 */ /* 0x040fe2000780c0ff */
[----:B------:R-:W-:Y:S01]  /*4d80*/  IMAD.U32 R32, R72, 0x10000, RZ ;  /* 0x0001000048207824 */ /* 0x000fe200078e00ff */
[----:B------:R-:W-:Y:S02]  /*4d90*/  UMOV UR48, 0x400 ;  /* 0x0000040000307882 */ /* 0x000fe40000000000 */
[----:B------:R-:W1:Y:S01]  /*4da0*/  LDC R63, c[0x0][0x370] ;  /* 0x0000dc00ff3f7b82 */ /* 0x000e620000000800 */
[----:B------:R-:W-:Y:S01]  /*4db0*/  ULEA UR48, UR37, UR48, 0x18 ;  /* 0x0000003025307291 */ /* 0x000fe2000f8ec0ff */
[----:B------:R-:W-:Y:S01]  /*4dc0*/  LOP3.LUT R5, R7, 0xc0, RZ, 0xc0, !PT ;  /* 0x000000c007057812 */ /* 0x000fe200078ec0ff */
[----:B------:R-:W-:Y:S01]  /*4dd0*/  IMAD.MOV.U32 R71, RZ, RZ, 0x20 ;  /* 0x00000020ff477424 */ /* 0x000fe200078e00ff */
[----:B------:R-:W-:Y:S01]  /*4de0*/  LOP3.LUT R64, R64, 0x600, RZ, 0xc0, !PT ;  /* 0x0000060040407812 */ /* 0x000fe200078ec0ff */
[----:B------:R-:W-:Y:S01]  /*4df0*/  UIADD3 UR4, UPT, UPT, UR48, 0x200, URZ ;  /* 0x0000020030047890 */ /* 0x000fe2000fffe0ff */
[----:B------:R-:W-:Y:S01]  /*4e00*/  LOP3.LUT R0, R5, 0x8, R0, 0xf8, !PT ;  /* 0x0000000805007812 */ /* 0x000fe200078ef800 */
[----:B------:R-:W-:Y:S01]  /*4e10*/  IMAD.SHL.U32 R5, R72, 0x4, RZ ;  /* 0x0000000448057824 */ /* 0x000fe200078e00ff */
[----:B------:R-:W2:Y:S01]  /*4e20*/  LDC R28, c[0x0][0xb0c] ;  /* 0x0002c300ff1c7b82 */ /* 0x000ea20000000800 */
[----:B------:R-:W-:Y:S01]  /*4e30*/  LOP3.LUT R64, R64, 0x20, R7, 0xf8, !PT ;  /* 0x0000002040407812 */ /* 0x000fe200078ef807 */
[----:B------:R-:W-:Y:S01]  /*4e40*/  IMAD.MOV.U32 R70, RZ, RZ, 0x1 ;  /* 0x00000001ff467424 */ /* 0x000fe200078e00ff */
[----:B------:R-:W-:Y:S01]  /*4e50*/  LOP3.LUT R32, R32, 0x600000, RZ, 0xc0, !PT ;  /* 0x0060000020207812 */ /* 0x000fe200078ec0ff */
[----:B------:R-:W-:Y:S01]  /*4e60*/  IMAD.MOV.U32 R30, RZ, RZ, RZ ;  /* 0x000000ffff1e7224 */ /* 0x000fe200078e00ff */
[----:B------:R-:W-:-:S02]  /*4e70*/  LOP3.LUT R5, R0, 0x18, R5, 0x78, !PT ;  /* 0x0000001800057812 */ /* 0x000fc400078e7805 */
[----:B------:R-:W-:Y:S02]  /*4e80*/  CS2R R68, SRZ ;  /* 0x0000000000447805 */ /* 0x000fe4000001ff00 */
[----:B------:R-:W-:Y:S01]  /*4e90*/  LOP3.LUT R64, R64, 0x100, R7, 0xf8, !PT ;  /* 0x0000010040407812 */ /* 0x000fe200078ef807 */
[----:B------:R-:W4:Y:S01]  /*4ea0*/  LDC R61, c[0x0][0xb20] ;  /* 0x0002c800ff3d7b82 */ /* 0x000f220000000800 */
[----:B------:R-:W3:Y:S01]  /*4eb0*/  LDS R3, [UR48+0x180] ;  /* 0x00018030ff037984 */ /* 0x000ee20008000800 */
[----:B------:R-:W-:Y:S01]  /*4ec0*/  LOP3.LUT R72, R72, 0x60, RZ, 0xc0, !PT ;  /* 0x0000006048487812 */ /* 0x000fe200078ec0ff */
[----:B------:R-:W-:Y:S01]  /*4ed0*/  IMAD.MOV.U32 R75, RZ, RZ, RZ ;  /* 0x000000ffff4b7224 */ /* 0x000fe200078e00ff */
[----:B------:R-:W-:Y:S01]  /*4ee0*/  LOP3.LUT R64, R64, R5, RZ, 0xfc, !PT ;  /* 0x0000000540407212 */ /* 0x000fe200078efcff */
[----:B------:R-:W-:Y:S01]  /*4ef0*/  IMAD.U32 R66, RZ, RZ, UR4 ;  /* 0x00000004ff427e24 */ /* 0x000fe2000f8e00ff */
[----:B------:R-:W-:Y:S01]  /*4f00*/  SEL R71, R71, 0xffffffe0, !P0 ;  /* 0xffffffe047477807 */ /* 0x000fe20004000000 */
[----:B------:R-:W1:Y:S01]  /*4f10*/  LDCU.64 UR52, c[0x0][0x348] ;  /* 0x00006900ff3477ac */ /* 0x000e620008000a00 */
[----:B------:R-:W1:Y:S01]  /*4f20*/  LDC R27, c[0x0][0xb30] ;  /* 0x0002cc00ff1b7b82 */ /* 0x000e620000000800 */
[----:B------:R-:W1:Y:S01]  /*4f30*/  LDCU.64 UR38, c[0x0][0x888] ;  /* 0x00011100ff2677ac */ /* 0x000e620008000a00 */
[----:B------:R-:W1:Y:S06]  /*4f40*/  LDCU.64 UR44, c[0x0][0x890] ;  /* 0x00011200ff2c77ac */ /* 0x000e6c0008000a00 */
[----:B------:R-:W1:Y:S01]  /*4f50*/  LDC.64 R56, c[0x0][0xb10] ;  /* 0x0002c400ff387b82 */ /* 0x000e620000000a00 */
[----:B------:R-:W-:Y:S01]  /*4f60*/  UMOV UR49, URZ ;  /* 0x000000ff00317c82 */ /* 0x000fe20008000000 */
[----:B------:R-:W-:-:S06]  /*4f70*/  UMOV UR51, URZ ;  /* 0x000000ff00337c82 */ /* 0x000fcc0008000000 */
[----:B------:R-:W1:Y:S08]  /*4f80*/  LDC.64 R24, c[0x0][0xb18] ;  /* 0x0002c600ff187b82 */ /* 0x000e700000000a00 */
[----:B------:R-:W1:Y:S08]  /*4f90*/  LDC.64 R22, c[0x0][0xb28] ;  /* 0x0002ca00ff167b82 */ /* 0x000e700000000a00 */
[----:B------:R-:W1:Y:S01]  /*4fa0*/  LDC.64 R54, c[0x0][0x8b0] ;  /* 0x00022c00ff367b82 */ /* 0x000e620000000a00 */
[----:B---3--:R-:W-:-:S07]  /*4fb0*/  IMAD.IADD R32, R3, 0x1, R32 ;  /* 0x0000000103207824 */ /* 0x008fce00078e0220 */
[----:B------:R-:W3:Y:S08]  /*4fc0*/  LDC.64 R52, c[0x0][0x8a8] ;  /* 0x00022a00ff347b82 */ /* 0x000ef00000000a00 */
[----:B--2-4-:R-:W1:Y:S02]  /*4fd0*/  LDC R62, c[0x0][0x374] ;  /* 0x0000dd00ff3e7b82 */ /* 0x014e640000000800 */
.L_x_130:
[C---:B------:R-:W-:Y:S02]  /*4fe0*/  LEA R0, R75.reuse, UR48, 0x3 ;  /* 0x000000304b007c11 */ /* 0x040fe4000f8e18ff */
[----:B------:R-:W-:Y:S02]  /*4ff0*/  SHF.L.U32 R3, R68, 0x1f, RZ ;  /* 0x0000001f44037819 */ /* 0x000fe400000006ff */
[----:B------:R-:W-:Y:S02]  /*5000*/  LEA R16, R75, UR48, 0x4 ;  /* 0x000000304b107c11 */ /* 0x000fe4000f8e20ff */
[----:B------:R-:W2:Y:S02]  /*5010*/  SYNCS.PHASECHK.TRANS64.TRYWAIT P0, [R0+URZ+0xd0], R3 ;  /* 0x0000d003000075a7 */ /* 0x000ea400080011ff */
[----:B-12---:R-:W-:Y:S05]  /*5020*/  @!P0 BRA `(.L_x_87) ;  /* 0x0000003c000c8947 */ /* 0x006fea0003800000 */
.L_x_186:
[----:B------:R-:W4:Y:S01]  /*5030*/  LDC.64 R12, c[0x0][0xb10] ;  /* 0x0002c400ff0c7b82 */ /* 0x000f220000000a00 */
[----:B------:R-:W3:Y:S01]  /*5040*/  LDS.128 R16, [R16+0x160] ;  /* 0x0001600010107984 */ /* 0x000ee20000000c00 */
[----:B-1----:R-:W-:Y:S01]  /*5050*/  ISETP.NE.AND P1, PT, R27, 0x1, PT ;  /* 0x000000011b00780c */ /* 0x002fe20003f25270 */
[----:B--2---:R-:W-:Y:S01]  /*5060*/  VIADD R0, R0, 0xe0 ;  /* 0x000000e000007836 */ /* 0x004fe20000000000 */
[----:B------:R-:W-:Y:S04]  /*5070*/  ISETP.GE.AND P0, PT, R26, 0x1, PT ;  /* 0x000000011a00780c */ /* 0x000fe80003f06270 */
[----:B------:R-:W1:Y:S01]  /*5080*/  LDC.64 R10, c[0x0][0xb18] ;  /* 0x0002c600ff0a7b82 */ /* 0x000e620000000a00 */
[----:B------:R-:W-:Y:S01]  /*5090*/  PRMT R0, RZ, 0x654, R0 ;  /* 0x00000654ff007816 */ /* 0x000fe20000000000 */
[----:B------:R-:W-:Y:S01]  /*50a0*/  @!PT LDS RZ, [RZ] ;  /* 0x00000000fffff984 */ /* 0x000fe20000000800 */
[----:B------:R-:W-:Y:S01]  /*50b0*/  @!PT LDS RZ, [RZ] ;  /* 0x00000000fffff984 */ /* 0x000fe20000000800 */
[----:B------:R-:W-:Y:S01]  /*50c0*/  @!PT LDS RZ, [RZ] ;  /* 0x00000000fffff984 */ /* 0x000fe20000000800 */
[----:B------:R-:W-:Y:S01]  /*50d0*/  @!PT LDS RZ, [RZ] ;  /* 0x00000000fffff984 */ /* 0x000fe20000000800 */
[----:B------:R2:W-:Y:S06]  /*50e0*/  MEMBAR.ALL.CTA ;  /* 0x0000000000007992 */ /* 0x0005ec0000008000 */
[----:B--2---:R-:W2:Y:S01]  /*50f0*/  FENCE.VIEW.ASYNC.S ;  /* 0x00000000000073c6 */ /* 0x004ea20000000000 */
[----:B------:R-:W1:Y:S08]  /*5100*/  @!P1 LDC R14, c[0x0][0xb20] ;  /* 0x0002c800ff0e9b82 */ /* 0x000e700000000800 */
[----:B------:R-:W1:Y:S01]  /*5110*/  @!P1 LDC R9, c[0x0][0xb0c] ;  /* 0x0002c300ff099b82 */ /* 0x000e620000000800 */
[----:B--2---:R2:W-:Y:S01]  /*5120*/  SYNCS.ARRIVE.TRANS64.RED.A1T0 RZ, [R0+URZ], RZ ;  /* 0x000000ff00ff79a7 */ /* 0x0045e200081004ff */
[----:B---3--:R-:W-:Y:S04]  /*5130*/  LOP3.LUT P4, RZ, R18, 0x1, RZ, 0xc0, !PT ;  /* 0x0000000112ff7812 */ /* 0x008fe8000788c0ff */
[----:B------:R-:W-:Y:S09]  /*5140*/  P2R R73, PR, RZ, 0x10 ;  /* 0x00000010ff497803 */ /* 0x000ff20000000000 */
[----:B------:R-:W-:Y:S02]  /*5150*/  @P4 MOV R31, R16 ;  /* 0x00000010001f4202 */ /* 0x000fe40000000f00 */
[----:B------:R-:W-:Y:S01]  /*5160*/  @P4 LOP3.LUT R29, R17, 0xffff, RZ, 0xc0, !PT ;  /* 0x0000ffff111d4812 */ /* 0x000fe200078ec0ff */
[----:B--2-4-:R-:W-:Y:S06]  /*5170*/  @!P0 BRA `(.L_x_88) ;  /* 0x0000000000a48947 */ /* 0x014fec0003800000 */
[----:B------:R-:W-:Y:S01]  /*5180*/  IMAD.HI.U32 R36, R62, R25, RZ ;  /* 0x000000193e247227 */ /* 0x000fe200078e00ff */
[----:B------:R-:W-:Y:S02]  /*5190*/  ISETP.NE.AND P0, PT, R24, 0x1, PT ;  /* 0x000000011800780c */ /* 0x000fe40003f05270 */
[----:B------:R-:W-:Y:S01]  /*51a0*/  ISETP.NE.AND P2, PT, R26, 0x1, PT ;  /* 0x000000011a00780c */ /* 0x000fe20003f45270 */
[-C--:B------:R-:W-:Y:S01]  /*51b0*/  IMAD.HI.U32 R34, R63, R56.reuse, RZ ;  /* 0x000000383f227227 */ /* 0x080fe200078e00ff */
[----:B------:R-:W-:Y:S02]  /*51c0*/  SHF.R.U32.HI R37, RZ, R61, R36 ;  /* 0x0000003dff257219 */ /* 0x000fe40000011624 */
[----:B------:R-:W-:Y:S01]  /*51d0*/  ISETP.NE.AND P3, PT, R28, 0x1, PT ;  /* 0x000000011c00780c */ /* 0x000fe20003f65270 */
[----:B------:R-:W-:Y:S01]  /*51e0*/  IMAD.HI.U32 R40, R29, R25, RZ ;  /* 0x000000191d287227 */ /* 0x000fe200078e00ff */
[----:B------:R-:W-:Y:S02]  /*51f0*/  SHF.R.U32.HI R34, RZ, R57, R34 ;  /* 0x00000039ff227219 */ /* 0x000fe40000011622 */
[----:B------:R-:W-:Y:S01]  /*5200*/  SEL R3, R62, R37, !P0 ;  /* 0x000000253e037207 */ /* 0x000fe20004000000 */
[----:B------:R-:W-:Y:S01]  /*5210*/  IMAD.HI.U32 R38, R31, R56, RZ ;  /* 0x000000381f267227 */ /* 0x000fe200078e00ff */
[----:B------:R-:W-:Y:S03]  /*5220*/  SEL R7, R63, R34, !P3 ;  /* 0x000000223f077207 */ /* 0x000fe60005800000 */
[-C--:B------:R-:W-:Y:S01]  /*5230*/  IMAD.HI.U32 R34, R3, R22.reuse, RZ ;  /* 0x0000001603227227 */ /* 0x080fe200078e00ff */
[----:B------:R-:W-:Y:S03]  /*5240*/  SHF.R.U32.HI R38, RZ, R57, R38 ;  /* 0x00000039ff267219 */ /* 0x000fe60000011626 */
[----:B------:R-:W-:Y:S01]  /*5250*/  IMAD.HI.U32 R36, R7, R22, RZ ;  /* 0x0000001607247227 */ /* 0x000fe200078e00ff */
[----:B------:R-:W-:Y:S02]  /*5260*/  @P2 SHF.R.U32.HI R3, RZ, R23, R34 ;  /* 0x00000017ff032219 */ /* 0x000fe40000011622 */
[----:B------:R-:W-:Y:S02]  /*5270*/  SHF.R.U32.HI R34, RZ, R61, R40 ;  /* 0x0000003dff227219 */ /* 0x000fe40000011628 */
[----:B------:R-:W-:Y:S01]  /*5280*/  @P2 SHF.R.U32.HI R7, RZ, R23, R36 ;  /* 0x00000017ff072219 */ /* 0x000fe20000011624 */
[C---:B------:R-:W-:Y:S01]  /*5290*/  IMAD R2, R26.reuse, R3, RZ ;  /* 0x000000031a027224 */ /* 0x040fe200078e02ff */
[----:B------:R-:W-:Y:S02]  /*52a0*/  SEL R5, R29, R34, !P0 ;  /* 0x000000221d057207 */ /* 0x000fe40004000000 */
[----:B------:R-:W-:Y:S01]  /*52b0*/  SEL R3, R31, R38, !P3 ;  /* 0x000000261f037207 */ /* 0x000fe20005800000 */
[----:B------:R-:W-:Y:S01]  /*52c0*/  IMAD R4, R26, R7, RZ ;  /* 0x000000071a047224 */ /* 0x000fe200078e02ff */
[C---:B------:R-:W-:Y:S01]  /*52d0*/  ISETP.GE.AND P0, PT, R5.reuse, R2, PT ;  /* 0x000000020500720c */ /* 0x040fe20003f06270 */
[----:B------:R-:W-:Y:S03]  /*52e0*/  IMAD.HI.U32 R6, R5, R22, RZ ;  /* 0x0000001605067227 */ /* 0x000fe600078e00ff */
[----:B------:R-:W-:Y:S01]  /*52f0*/  ISETP.GE.OR P0, PT, R3, R4, P0 ;  /* 0x000000040300720c */ /* 0x000fe20000706670 */
[----:B------:R-:W-:Y:S01]  /*5300*/  IMAD.MOV R4, RZ, RZ, -R3 ;  /* 0x000000ffff047224 */ /* 0x000fe200078e0a03 */
[-C--:B------:R-:W-:Y:S03]  /*5310*/  SHF.R.U32.HI R6, RZ, R23.reuse, R6 ;  /* 0x00000017ff067219 */ /* 0x080fe60000011606 */
[----:B------:R-:W-:Y:S01]  /*5320*/  IMAD R31, R28, R4, R31 ;  /* 0x000000041c1f7224 */ /* 0x000fe200078e021f */
[----:B------:R-:W-:Y:S05]  /*5330*/  SEL R15, R5, R6, !P2 ;  /* 0x00000006050f7207 */ /* 0x000fea0005000000 */
[----:B------:R-:W-:Y:S02]  /*5340*/  IMAD.MOV R6, RZ, RZ, -R15 ;  /* 0x000000ffff067224 */ /* 0x000fe400078e0a0f */
[C---:B------:R-:W-:Y:S04]  /*5350*/  @!P0 IMAD.HI.U32 R2, R3.reuse, R22, RZ ;  /* 0x0000001603028227 */ /* 0x040fe800078e00ff */
[----:B------:R-:W-:Y:S01]  /*5360*/  IMAD R6, R26, R6, R5 ;  /* 0x000000061a067224 */ /* 0x000fe200078e0205 */
[----:B------:R-:W-:Y:S04]  /*5370*/  @!P0 SHF.R.U32.HI R2, RZ, R23, R2 ;  /* 0x00000017ff028219 */ /* 0x000fe80000011602 */
[----:B------:R-:W-:Y:S02]  /*5380*/  @!P0 SEL R0, R3, R2, !P2 ;  /* 0x0000000203008207 */ /* 0x000fe40005000000 */
[----:B------:R-:W-:Y:S02]  /*5390*/  IADD3 R2, PT, PT, -R5, RZ, RZ ;  /* 0x000000ff05027210 */ /* 0x000fe40007ffe1ff */
[----:B------:R-:W-:Y:S01]  /*53a0*/  @!P0 IADD3 R8, PT, PT, R15, -R0, RZ ;  /* 0x800000000f088210 */ /* 0x000fe20007ffe0ff */
[----:B------:R-:W-:Y:S02]  /*53b0*/  @!P0 IMAD R0, R7, R6, R0 ;  /* 0x0000000607008224 */ /* 0x000fe400078e0200 */
[----:B------:R-:W-:Y:S02]  /*53c0*/  IMAD R29, R24, R2, R29 ;  /* 0x00000002181d7224 */ /* 0x000fe400078e021d */
[----:B------:R-:W-:Y:S02]  /*53d0*/  @!P0 IMAD R5, R8, R26, R3 ;  /* 0x0000001a08058224 */ /* 0x000fe400078e0203 */
[----:B------:R-:W-:Y:S04]  /*53e0*/  @!P0 IMAD.MOV.U32 R3, RZ, RZ, R0 ;  /* 0x000000ffff038224 */ /* 0x000fe800078e0000 */
[----:B------:R-:W-:Y:S02]  /*53f0*/  IMAD R31, R3, R28, R31 ;  /* 0x0000001c031f7224 */ /* 0x000fe400078e021f */
[----:B------:R-:W-:Y:S07]  /*5400*/  IMAD R29, R5, R24, R29 ;  /* 0x00000018051d7224 */ /* 0x000fee00078e021d */
.L_x_88:
[----:B-1----:R-:W-:Y:S01]  /*5410*/  @!P1 ISETP.NE.AND P0, PT, R10, 0x1, PT ;  /* 0x000000010a00980c */ /* 0x002fe20003f05270 */
[----:B------:R-:W-:Y:S01]  /*5420*/  @!P1 IMAD.HI.U32 R3, R29, R11, RZ ;  /* 0x0000000b1d039227 */ /* 0x000fe200078e00ff */
[----:B------:R-:W-:Y:S01]  /*5430*/  R2UR UR42, R21 ;  /* 0x00000000152a72ca */ /* 0x000fe200000e0000 */
[----:B------:R-:W-:Y:S01]  /*5440*/  BSSY.RECONVERGENT B6, `(.L_x_89) ;  /* 0x0000031000067945 */ /* 0x000fe20003800200 */
[----:B------:R-:W-:Y:S01]  /*5450*/  R2UR UR41, R20 ;  /* 0x00000000142972ca */ /* 0x000fe200000e0000 */
[----:B------:R-:W-:Y:S01]  /*5460*/  @!P1 IMAD.HI.U32 R0, R31, R12, RZ ;  /* 0x0000000c1f009227 */ /* 0x000fe200078e00ff */
[----:B------:R-:W-:Y:S02]  /*5470*/  @!P1 SHF.R.U32.HI R2, RZ, R14, R3 ;  /* 0x0000000eff029219 */ /* 0x000fe40000011603 */
[----:B------:R-:W-:Y:S01]  /*5480*/  @!P1 ISETP.NE.AND P2, PT, R9, 0x1, PT ;  /* 0x000000010900980c */ /* 0x000fe20003f45270 */
[----:B------:R-:W-:Y:S01]  /*5490*/  VIADD R75, R75, 0x1 ;  /* 0x000000014b4b7836 */ /* 0x000fe20000000000 */
[----:B------:R-:W-:Y:S02]  /*54a0*/  @!P1 SEL R2, R29, R2, !P0 ;  /* 0x000000021d029207 */ /* 0x000fe40004000000 */
[----:B------:R-:W-:Y:S02]  /*54b0*/  @!P1 SHF.R.U32.HI R0, RZ, R13, R0 ;  /* 0x0000000dff009219 */ /* 0x000fe40000011600 */
[----:B------:R-:W-:Y:S01]  /*54c0*/  LOP3.LUT P0, RZ, R66, 0x1b0, RZ, 0xc0, !PT ;  /* 0x000001b042ff7812 */ /* 0x000fe2000780c0ff */
[----:B------:R-:W-:Y:S01]  /*54d0*/  USHF.L.U32 UR42, UR42, 0x6, URZ ;  /* 0x000000062a2a7899 */ /* 0x000fe200080006ff */
[----:B------:R-:W-:Y:S01]  /*54e0*/  @!P1 SEL R3, R31, R0, !P2 ;  /* 0x000000001f039207 */ /* 0x000fe20005000000 */
[----:B------:R-:W-:Y:S01]  /*54f0*/  USHF.L.U32 UR41, UR41, 0x7, URZ ;  /* 0x0000000729297899 */ /* 0x000fe200080006ff */
[----:B------:R-:W-:Y:S03]  /*5500*/  @P4 SHF.R.U32.HI R67, RZ, 0x10, R17 ;  /* 0x00000010ff434819 */ /* 0x000fe60000011611 */
[----:B------:R-:W-:Y:S02]  /*5510*/  @!P1 IMAD.IADD R0, R2, 0x1, -R3 ;  /* 0x0000000102009824 */ /* 0x000fe400078e0a03 */
[----:B------:R-:W-:Y:S02]  /*5520*/  @!P1 IMAD.IADD R2, R3, 0x1, -R2 ;  /* 0x0000000103029824 */ /* 0x000fe400078e0a02 */
[----:B------:R-:W-:Y:S02]  /*5530*/  @!P1 IMAD R31, R0, R9, R31 ;  /* 0x00000009001f9224 */ /* 0x000fe400078e021f */
[----:B------:R-:W-:Y:S01]  /*5540*/  @!P1 IMAD R29, R2, R10, R29 ;  /* 0x0000000a021d9224 */ /* 0x000fe200078e021d */
[----:B------:R-:W-:Y:S06]  /*5550*/  @!P0 BRA `(.L_x_90) ;  /* 0x00000000007c8947 */ /* 0x000fec0003800000 */
[----:B------:R-:W1:Y:S01]  /*5560*/  LDCU.64 UR8, c[0x4][0x80] ;  /* 0x01001000ff0877ac */ /* 0x000e620008000a00 */
[----:B------:R-:W-:Y:S01]  /*5570*/  MOV R2, 0x0 ;  /* 0x0000000000027802 */ /* 0x000fe20000000f00 */
[----:B------:R-:W-:Y:S02]  /*5580*/  HFMA2 R12, -RZ, RZ, 0, 5.9604644775390625e-08 ;  /* 0x00000001ff0c7431 */ /* 0x000fe400000001ff */
[----:B------:R-:W-:Y:S01]  /*5590*/  IMAD.MOV.U32 R8, RZ, RZ, 0x70 ;  /* 0x00000070ff087424 */ /* 0x000fe200078e00ff */
[----:B------:R2:W3:Y:S01]  /*55a0*/  LDC.64 R14, c[0x4][R2] ;  /* 0x01000000020e7b82 */ /* 0x0004e20000000a00 */
[----:B------:R-:W4:Y:S01]  /*55b0*/  LDCU.64 UR6, c[0x4][0x88] ;  /* 0x01001100ff0677ac */ /* 0x000f220008000a00 */
[----:B------:R-:W-:Y:S01]  /*55c0*/  IMAD.MOV.U32 R13, RZ, RZ, RZ ;  /* 0x000000ffff0d7224 */ /* 0x000fe200078e00ff */
[----:B------:R-:W2:Y:S01]  /*55d0*/  LDCU.64 UR4, c[0x4][0x8] ;  /* 0x01000100ff0477ac */ /* 0x000ea20008000a00 */
[----:B-1----:R-:W-:Y:S01]  /*55e0*/  MOV R5, UR9 ;  /* 0x0000000900057c02 */ /* 0x002fe20008000f00 */
[----:B------:R-:W-:Y:S01]  /*55f0*/  IMAD.U32 R4, RZ, RZ, UR8 ;  /* 0x00000008ff047e24 */ /* 0x000fe2000f8e00ff */
[----:B----4-:R-:W-:Y:S01]  /*5600*/  MOV R7, UR7 ;  /* 0x0000000700077c02 */ /* 0x010fe20008000f00 */
[----:B------:R-:W-:Y:S01]  /*5610*/  IMAD.U32 R6, RZ, RZ, UR6 ;  /* 0x00000006ff067e24 */ /* 0x000fe2000f8e00ff */
[----:B--2---:R-:W-:Y:S01]  /*5620*/  MOV R11, UR5 ;  /* 0x00000005000b7c02 */ /* 0x004fe20008000f00 */
[----:B------:R-:W-:Y:S02]  /*5630*/  IMAD.U32 R10, RZ, RZ, UR4 ;  /* 0x00000004ff0a7e24 */ /* 0x000fe4000f8e00ff */
[----:B------:R-:W-:Y:S07]  /*5640*/  LEPC R20, `(.L_x_91) ;  /* 0x000000001014794e */ /* 0x000fee0000000000 */
[----:B---3-5:R-:W-:Y:S05]  /*5650*/  CALL.ABS.NOINC R14 ;  /* 0x000000000e007343 */ /* 0x028fea0003c00000 */
.L_x_91:
[----:B------:R-:W1:Y:S01]  /*5660*/  LDCU.64 UR8, c[0x4][0x80] ;  /* 0x01001000ff0877ac */ /* 0x000e620008000a00 */
[----:B------:R-:W2:Y:S01]  /*5670*/  LDC.64 R2, c[0x4][R2] ;  /* 0x0100000002027b82 */ /* 0x000ea20000000a00 */
[----:B------:R-:W-:Y:S02]  /*5680*/  HFMA2 R12, -RZ, RZ, 0, 5.9604644775390625e-08 ;  /* 0x00000001ff0c7431 */ /* 0x000fe400000001ff */
[----:B------:R-:W-:Y:S02]  /*5690*/  IMAD.MOV.U32 R8, RZ, RZ, 0x70 ;  /* 0x00000070ff087424 */ /* 0x000fe400078e00ff */
[----:B------:R-:W-:Y:S01]  /*56a0*/  IMAD.MOV.U32 R13, RZ, RZ, RZ ;  /* 0x000000ffff0d7224 */ /* 0x000fe200078e00ff */
[----:B------:R-:W3:Y:S01]  /*56b0*/  LDCU.64 UR6, c[0x4][0x88] ;  /* 0x01001100ff0677ac */ /* 0x000ee20008000a00 */
[----:B------:R-:W4:Y:S01]  /*56c0*/  LDCU.64 UR4, c[0x4][0x8] ;  /* 0x01000100ff0477ac */ /* 0x000f220008000a00 */
[----:B-1----:R-:W-:Y:S02]  /*56d0*/  MOV R4, UR8 ;  /* 0x0000000800047c02 */ /* 0x002fe40008000f00 */
[----:B------:R-:W-:Y:S02]  /*56e0*/  MOV R5, UR9 ;  /* 0x0000000900057c02 */ /* 0x000fe40008000f00 */
[----:B---3--:R-:W-:Y:S01]  /*56f0*/  MOV R7, UR7 ;  /* 0x0000000700077c02 */ /* 0x008fe20008000f00 */
[----:B------:R-:W-:Y:S01]  /*5700*/  IMAD.U32 R6, RZ, RZ, UR6 ;  /* 0x00000006ff067e24 */ /* 0x000fe2000f8e00ff */
[----:B----4-:R-:W-:Y:S01]  /*5710*/  MOV R11, UR5 ;  /* 0x00000005000b7c02 */ /* 0x010fe20008000f00 */
[----:B------:R-:W-:Y:S02]  /*5720*/  IMAD.U32 R10, RZ, RZ, UR4 ;  /* 0x00000004ff0a7e24 */ /* 0x000fe4000f8e00ff */
[----:B------:R-:W-:Y:S07]  /*5730*/  LEPC R20, `(.L_x_90) ;  /* 0x000000001014794e */ /* 0x000fee0000000000 */
[----:B--2---:R-:W-:Y:S05]  /*5740*/  CALL.ABS.NOINC R2 ;  /* 0x0000000002007343 */ /* 0x004fea0003c00000 */
.L_x_90:
[----:B------:R-:W-:Y:S05]  /*5750*/  BSYNC.RECONVERGENT B6 ;  /* 0x0000000000067941 */ /* 0x000fea0003800200 */
.L_x_89:
[----:B------:R-:W-:Y:S01]  /*5760*/  ISETP.NE.U32.AND P4, PT, R54, RZ, PT ;  /* 0x000000ff3600720c */ /* 0x000fe20003f85070 */
[----:B------:R-:W-:Y:S01]  /*5770*/  UISETP.NE.AND UP2, UPT, UR50, URZ, UPT ;  /* 0x000000ff3200728c */ /* 0x000fe2000bf45270 */
[----:B------:R-:W-:Y:S01]  /*5780*/  ISETP.NE.U32.AND P2, PT, RZ, UR38, PT ;  /* 0x00000026ff007c0c */ /* 0x000fe2000bf45070 */
[----:B------:R-:W-:Y:S01]  /*5790*/  UISETP.NE.U32.AND UP1, UPT, UR44, URZ, UPT ;  /* 0x000000ff2c00728c */ /* 0x000fe2000bf25070 */
[----:B------:R-:W-:Y:S01]  /*57a0*/  ISETP.NE.AND.EX P4, PT, R55, RZ, PT, P4 ;  /* 0x000000ff3700720c */ /* 0x000fe20003f85340 */
[----:B------:R-:W-:Y:S01]  /*57b0*/  UPLOP3.LUT UP0, UPT, UPT, UPT, UPT, 0x40, 0x4 ;  /* 0x000000000004789c */ /* 0x000fe20003f0e870 */
[----:B------:R-:W-:Y:S01]  /*57c0*/  ISETP.NE.AND.EX P2, PT, RZ, UR39, PT, P2 ;  /* 0x00000027ff007c0c */ /* 0x000fe2000bf45320 */
[----:B------:R-:W-:Y:S01]  /*57d0*/  UISETP.NE.AND.EX UP1, UPT, UR45, URZ, UPT, UP1 ;  /* 0x000000ff2d00728c */ /* 0x000fe2000bf25310 */
[----:B------:R-:W-:Y:S04]  /*57e0*/  PLOP3.LUT P1, PT, PT, PT, UP2, 0x80, 0x8 ;  /* 0x000000000008781c */ /* 0x000fe80003f2f028 */
[----:B------:R-:W-:Y:S06]  /*57f0*/  @UP2 UPLOP3.LUT UP0, UPT, UPT, UPT, UP1, 0x80, 0x8 ;  /* 0x000000000008289c */ /* 0x000fec0003f0f010 */
[----:B------:R-:W-:Y:S01]  /*5800*/  PLOP3.LUT P0, PT, PT, PT, UP0, 0x80, 0x8 ;  /* 0x000000000008781c */ /* 0x000fe20003f0f008 */
[----:B------:R-:W-:Y:S01]  /*5810*/  @!UPT UIADD3 URZ, UPT, UPT, URZ, URZ, URZ ;  /* 0x000000fffffff290 */ /* 0x000fe2000fffe0ff */
[----:B------:R-:W-:Y:S11]  /*5820*/  BRA.U !UP1, `(.L_x_92) ;  /* 0x0000000109387547 */ /* 0x000ff6000b800000 */
[----:B------:R-:W-:Y:S01]  /*5830*/  UISETP.NE.U32.AND UP0, UPT, UR38, URZ, UPT ;  /* 0x000000ff2600728c */ /* 0x000fe2000bf05070 */
[----:B------:R-:W-:Y:S02]  /*5840*/  HFMA2 R0, -RZ, RZ, 0, 5.9604644775390625e-08 ;  /* 0x00000001ff007431 */ /* 0x000fe400000001ff */
[----:B------:R-:W-:Y:S01]  /*5850*/  IMAD.MOV.U32 R59, RZ, RZ, 0x1 ;  /* 0x00000001ff3b7424 */ /* 0x000fe200078e00ff */
[----:B------:R-:W-:Y:S06]  /*5860*/  UISETP.NE.AND.EX UP0, UPT, UR39, URZ, UPT, UP0 ;  /* 0x000000ff2700728c */ /* 0x000fec000bf05300 */
[----:B------:R-:W-:Y:S05]  /*5870*/  PLOP3.LUT P3, PT, PT, PT, UP0, 0x80, 0x8 ;  /* 0x000000000008781c */ /* 0x000fea0003f6f008 */
[----:B------:R-:W1:Y:S01]  /*5880*/  @UP0 LDCU.64 UR6, c[0x0][0x888] ;  /* 0x00011100ff0607ac */ /* 0x000e620008000a00 */
[----:B------:R-:W-:Y:S07]  /*5890*/  @UP0 UIMAD UR4, UR36, UR44, URZ ;  /* 0x0000002c240402a4 */ /* 0x000fee000f8e02ff */
[----:B------:R-:W-:Y:S01]  /*58a0*/  @!P3 PRMT R59, R0, 0x7610, R59 ;  /* 0x00007610003bb816 */ /* 0x000fe2000000003b */
[----:B-1----:R-:W-:Y:S03]  /*58b0*/  @UP0 UIMAD.WIDE UR6, UR4, 0x4, UR6 ;  /* 0x00000004040608a5 */ /* 0x002fe6000f8e0206 */
[----:B------:R-:W1:Y:S03]  /*58c0*/  @!UP0 LDCU UR4, c[0x0][0x880] ;  /* 0x00011000ff0487ac */ /* 0x000e660008000800 */
[----:B------:R-:W-:Y:S01]  /*58d0*/  IMAD.U32 R2, RZ, RZ, UR6 ;  /* 0x00000006ff027e24 */ /* 0x000fe2000f8e00ff */
[----:B------:R-:W-:Y:S05]  /*58e0*/  MOV R3, UR7 ;  /* 0x0000000700037c02 */ /* 0x000fea0008000f00 */
[----:B-----5:R2:W5:Y:S02]  /*58f0*/  @P3 LDG.E R35, desc[UR46][R2.64] ;  /* 0x0000002e02233981 */ /* 0x020564000c1e1900 */
[----:B-12---:R-:W-:Y:S02]  /*5900*/  @!P3 IMAD.U32 R35, RZ, RZ, UR4 ;  /* 0x00000004ff23be24 */ /* 0x006fe4000f8e00ff */
.L_x_92:
[----:B------:R-:W-:Y:S05]  /*5910*/  @!P4 BRA `(.L_x_93) ;  /* 0x000000000020c947 */ /* 0x000fea0003800000 */
[----:B------:R-:W-:Y:S04]  /*5920*/  ISETP.NE.U32.AND P3, PT, R52, RZ, PT ;  /* 0x000000ff3400720c */ /* 0x000fe80003f65070 */
[----:B------:R-:W-:Y:S11]  /*5930*/  ISETP.NE.AND.EX P3, PT, R53, RZ, PT, P3 ;  /* 0x000000ff3500720c */ /* 0x000ff60003f65330 */
[----:B------:R-:W-:Y:S02]  /*5940*/  @!UPT UIADD3 URZ, UPT, UPT, URZ, URZ, URZ ;  /* 0x000000fffffff290 */ /* 0x000fe4000fffe0ff */
[----:B------:R-:W1:Y:S01]  /*5950*/  @P3 LDC.64 R2, c[0x0][0x8a8] ;  /* 0x00022a00ff023b82 */ /* 0x000e620000000a00 */
[----:B------:R-:W-:Y:S04]  /*5960*/  @P3 IMAD R0, R54, UR36, RZ ;  /* 0x0000002436003c24 */ /* 0x000fe8000f8e02ff */
[----:B-1----:R-:W-:Y:S05]  /*5970*/  @P3 IMAD.WIDE R2, R0, 0x4, R2 ;  /* 0x0000000400023825 */ /* 0x002fea00078e0202 */
[----:B-----5:R1:W5:Y:S02]  /*5980*/  @P3 LDG.E R33, desc[UR46][R2.64] ;  /* 0x0000002e02213981 */ /* 0x020364000c1e1900 */
[----:B-1----:R-:W2:Y:S02]  /*5990*/  @!P3 LDC R33, c[0x0][0x8a0] ;  /* 0x00022800ff21bb82 */ /* 0x002ea40000000800 */
.L_x_93:
[----:B-----5:R-:W-:Y:S01]  /*59a0*/  FSETP.NEU.AND P3, PT, R35, RZ, PT ;  /* 0x000000ff2300720b */ /* 0x020fe20003f6d000 */
[----:B------:R-:W-:Y:S01]  /*59b0*/  IMAD.SHL.U32 R80, R64, 0x2, RZ ;  /* 0x0000000240507824 */ /* 0x000fe200078e00ff */
[----:B------:R-:W-:Y:S01]  /*59c0*/  SEL R7, RZ, 0xffffffff, P2 ;  /* 0xffffffffff077807 */ /* 0x000fe20001000000 */
[----:B------:R-:W-:Y:S01]  /*59d0*/  BSSY B1, `(.L_x_94) ;  /* 0x0000036000017945 */ /* 0x000fe20003800000 */
[----:B------:R-:W-:Y:S01]  /*59e0*/  @P1 LOP3.LUT P2, RZ, R59, 0xff, RZ, 0xc0, !PT ;  /* 0x000000ff3bff1812 */ /* 0x000fe2000784c0ff */
[----:B------:R-:W-:Y:S01]  /*59f0*/  VIADD R78, R80, UR48 ;  /* 0x00000030504e7c36 */ /* 0x000fe20008000000 */
[----:B------:R-:W-:Y:S01]  /*5a00*/  @P1 SEL R2, RZ, 0xffffffff, P3 ;  /* 0xffffffffff021807 */ /* 0x000fe20001800000 */
[----:B------:R-:W-:Y:S01]  /*5a10*/  IMAD.MOV.U32 R81, RZ, RZ, 0x1 ;  /* 0x00000001ff517424 */ /* 0x000fe200078e00ff */
[----:B------:R-:W-:Y:S01]  /*5a20*/  LOP3.LUT R70, R70, 0x1, RZ, 0x3c, !PT ;  /* 0x0000000146467812 */ /* 0x000fe200078e3cff */
[----:B------:R-:W-:Y:S01]  /*5a30*/  IMAD.MOV.U32 R39, RZ, RZ, RZ ;  /* 0x000000ffff277224 */ /* 0x000fe200078e00ff */
[----:B------:R-:W-:Y:S02]  /*5a40*/  @P0 SEL R2, R7, R2, !P2 ;  /* 0x0000000207020207 */ /* 0x000fe40005000000 */
[----:B------:R-:W-:Y:S02]  /*5a50*/  CS2R R50, SRZ ;  /* 0x0000000000327805 */ /* 0x000fe4000001ff00 */
[----:B------:R-:W-:Y:S02]  /*5a60*/  LEA R79, R30, UR48, 0x3 ;  /* 0x000000301e4f7c11 */ /* 0x000fe4000f8e18ff */
[----:B------:R-:W-:Y:S02]  /*5a70*/  CS2R R48, SRZ ;  /* 0x0000000000307805 */ /* 0x000fe4000001ff00 */
[----:B------:R-:W-:Y:S02]  /*5a80*/  @P1 LOP3.LUT R2, R2, 0x1, RZ, 0xc0, !PT ;  /* 0x0000000102021812 */ /* 0x000fe400078ec0ff */
[----:B------:R-:W-:Y:S02]  /*5a90*/  CS2R R42, SRZ ;  /* 0x00000000002a7805 */ /* 0x000fe4000001ff00 */
[----:B------:R-:W-:Y:S02]  /*5aa0*/  SHF.L.U32 R0, R69, 0x1f, RZ ;  /* 0x0000001f45007819 */ /* 0x000fe400000006ff */
[----:B------:R-:W-:Y:S02]  /*5ab0*/  CS2R R40, SRZ ;  /* 0x0000000000287805 */ /* 0x000fe4000001ff00 */
[----:B------:R-:W-:Y:S01]  /*5ac0*/  ISETP.NE.U32.OR P5, PT, R2, 0x1, !P1 ;  /* 0x000000010200780c */ /* 0x000fe20004fa5470 */
[----:B------:R-:W-:Y:S01]  /*5ad0*/  IMAD.IADD R77, R71, 0x1, R78 ;  /* 0x00000001474d7824 */ /* 0x000fe200078e024e */
[----:B------:R-:W-:Y:S02]  /*5ae0*/  PLOP3.LUT P2, PT, PT, PT, UP1, 0x80, 0x8 ;  /* 0x000000000008781c */ /* 0x000fe40003f4f018 */
[----:B------:R-:W-:Y:S02]  /*5af0*/  LEA.HI R5, R30, R30, RZ, 0x1 ;  /* 0x0000001e1e057211 */ /* 0x000fe400078f08ff */
[----:B------:R-:W-:Y:S02]  /*5b00*/  LOP3.LUT P4, R74, R59, 0xff, RZ, 0xc0, !PT ;  /* 0x000000ff3b4a7812 */ /* 0x000fe4000788c0ff */
[----:B------:R-:W-:Y:S01]  /*5b10*/  SEL R2, RZ, 0xffffffff, P3 ;  /* 0xffffffffff027807 */ /* 0x000fe20001800000 */
[C---:B------:R-:W-:Y:S01]  /*5b20*/  IMAD.SHL.U32 R3, R5.reuse, 0x40, RZ ;  /* 0x0000004005037824 */ /* 0x040fe200078e00ff */
[----:B------:R-:W-:Y:S02]  /*5b30*/  LOP3.LUT R5, R5, 0xffe, RZ, 0xc0, !PT ;  /* 0x00000ffe05057812 */ /* 0x000fe400078ec0ff */
[----:B------:R-:W-:Y:S02]  /*5b40*/  P2R R76, PR, RZ, 0x20 ;  /* 0x00000020ff4c7803 */ /* 0x000fe40000000000 */
[----:B------:R-:W-:Y:S01]  /*5b50*/  @P5 SHF.L.U32 R4, R70, 0x1f, RZ ;  /* 0x0000001f46045819 */ /* 0x000fe200000006ff */
[----:B------:R-:W-:Y:S01]  /*5b60*/  IMAD.IADD R34, R30, 0x1, -R5 ;  /* 0x000000011e227824 */ /* 0x000fe200078e0a05 */
[----:B------:R-:W-:Y:S02]  /*5b70*/  @P2 SEL R2, R7, R2, !P4 ;  /* 0x0000000207022207 */ /* 0x000fe40006000000 */
[----:B------:R-:W1:Y:S01]  /*5b80*/  @P5 SYNCS.PHASECHK.TRANS64.TRYWAIT P1, [UR48+0x80], R4 ;  /* 0x00008004ff0055a7 */ /* 0x000e620008021130 */
[----:B------:R-:W-:Y:S02]  /*5b90*/  LOP3.LUT R3, R3, 0xffffff80, RZ, 0xc0, !PT ;  /* 0xffffff8003037812 */ /* 0x000fe400078ec0ff */
[----:B------:R-:W-:Y:S03]  /*5ba0*/  LOP3.LUT R2, R2, 0x1, RZ, 0xc0, !PT ;  /* 0x0000000102027812 */ /* 0x000fe600078ec0ff */
[----:B------:R-:W-:Y:S01]  /*5bb0*/  IMAD.IADD R3, R32, 0x1, R3 ;  /* 0x0000000120037824 */ /* 0x000fe200078e0203 */
[----:B------:R-:W-:Y:S03]  /*5bc0*/  ISETP.NE.U32.AND P2, PT, R2, 0x1, PT ;  /* 0x000000010200780c */ /* 0x000fe60003f45070 */
[----:B------:R-:W-:Y:S01]  /*5bd0*/  IMAD R34, R34, 0x100000, R3 ;  /* 0x0010000022227824 */ /* 0x000fe200078e0203 */
[----:B------:R-:W-:Y:S01]  /*5be0*/  P2R R82, PR, RZ, 0x4 ;  /* 0x00000004ff527803 */ /* 0x000fe20000000000 */
[----:B------:R3:W4:Y:S01]  /*5bf0*/  SYNCS.PHASECHK.TRANS64.TRYWAIT P0, [R79+URZ+0xf0], R0 ;  /* 0x0000f0004f0075a7 */ /* 0x00072200080011ff */
[----:B-1----:R-:W-:Y:S01]  /*5c00*/  @P5 SEL R81, RZ, 0x1, !P1 ;  /* 0x00000001ff515807 */ /* 0x002fe20004800000 */
[----:B---3--:R-:W-:Y:S06]  /*5c10*/  @!P5 BRA `(.L_x_95) ;  /* 0x000000000044d947 */ /* 0x008fec0003800000 */
[----:B------:R-:W-:Y:S01]  /*5c20*/  IMAD.MOV.U32 R50, RZ, RZ, RZ ;  /* 0x000000ffff327224 */ /* 0x000fe200078e00ff */
[----:B------:R-:W-:Y:S01]  /*5c30*/  ISETP.NE.AND P1, PT, R81, RZ, PT ;  /* 0x000000ff5100720c */ /* 0x000fe20003f25270 */
[----:B------:R-:W-:Y:S01]  /*5c40*/  BSSY B0, `(.L_x_96) ;  /* 0x0000008000007945 */ /* 0x000fe20003800000 */
[----:B------:R-:W-:Y:S02]  /*5c50*/  CS2R R42, SRZ ;  /* 0x00000000002a7805 */ /* 0x000fe4000001ff00 */
[----:B------:R-:W-:Y:S02]  /*5c60*/  CS2R R40, SRZ ;  /* 0x0000000000287805 */ /* 0x000fe4000001ff00 */
[----:B------:R-:W-:Y:S07]  /*5c70*/  CS2R R48, SRZ ;  /* 0x0000000000307805 */ /* 0x000fee000001ff00 */
[----:B------:R-:W-:Y:S05]  /*5c80*/  @P1 BRA `(.L_x_97) ;  /* 0x00000000000c1947 */ /* 0x000fea0003800000 */
[----:B------:R-:W-:Y:S04]  /*5c90*/  SHF.L.U32 R3, R70, 0x1f, RZ ;  /* 0x0000001f46037819 */ /* 0x000fe800000006ff */
[----:B------:R-:W1:Y:S02]  /*5ca0*/  SYNCS.PHASECHK.TRANS64.TRYWAIT P1, [UR48+0x80], R3 ;  /* 0x00008003ff0075a7 */ /* 0x000e640008021130 */
[----:B-1----:R-:W-:Y:S05]  /*5cb0*/  @!P1 BRA `(.L_x_98) ;  /* 0x0000002c00fc9947 */ /* 0x002fea0003800000 */
.L_x_97:
[----:B------:R-:W-:Y:S05]  /*5cc0*/  BSYNC B0 ;  /* 0x0000000000007941 */ /* 0x000fea0003800000 */
.L_x_96:
[----:B------:R-:W-:Y:S01]  /*5cd0*/  ISETP.NE.AND P1, PT, R82, RZ, PT ;  /* 0x000000ff5200720c */ /* 0x000fe20003f25270 */
[----:B------:R-:W-:Y:S11]  /*5ce0*/  HFMA2 R39, -RZ, RZ, 0, 5.9604644775390625e-08 ;  /* 0x00000001ff277431 */ /* 0x000ff600000001ff */
[----:B------:R-:W-:Y:S01]  /*5cf0*/  @!UPT UIADD3 URZ, UPT, UPT, URZ, URZ, URZ ;  /* 0x000000fffffff290 */ /* 0x000fe2000fffe0ff */
[----:B------:R-:W-:Y:S05]  /*5d00*/  @P1 WARPSYNC.ALL ;  /* 0x0000000000001948 */ /* 0x000fea0003800000 */
[----:B------:R3:W1:Y:S04]  /*5d10*/  @P1 LDSM.16.M88.4 R40, [R80+UR48+0x200] ;  /* 0x000200305028183b */ /* 0x0006680008000200 */
[----:B------:R3:W1:Y:S02]  /*5d20*/  @P1 LDSM.16.M88.4 R48, [R77+0x200] ;  /* 0x000200004d30183b */ /* 0x0006640000000200 */
.L_x_95:
[----:B------:R-:W-:Y:S05]  /*5d30*/  BSYNC B1 ;  /* 0x0000000000017941 */ /* 0x000fea0003800000 */
.L_x_94:
[----:B-1----:R-:W-:Y:S04]  /*5d40*/  SHF.R.U32.HI R2, RZ, 0x15, R34 ;  /* 0x00000015ff027819 */ /* 0x002fe80000011622 */
[----:B------:R-:W-:Y:S01]  /*5d50*/  LOP3.LUT P1, RZ, R2, 0x3, R65, 0x48, !PT ;  /* 0x0000000302ff7812 */ /* 0x000fe20007824841 */
[----:B------:R-:W-:Y:S01]  /*5d60*/  @!UPT UIADD3 URZ, UPT, UPT, URZ, URZ, URZ ;  /* 0x000000fffffff290 */ /* 0x000fe2000fffe0ff */
[----:B----4-:R-:W-:Y:S11]  /*5d70*/  @P0 BRA `(.L_x_99) ;  /* 0x0000000000080947 */ /* 0x010ff60003800000 */
[----:B------:R-:W1:Y:S02]  /*5d80*/  SYNCS.PHASECHK.TRANS64.TRYWAIT P0, [R79+URZ+0xf0], R0 ;  /* 0x0000f0004f0075a7 */ /* 0x000e6400080011ff */
[----:B-1----:R-:W-:Y:S05]  /*5d90*/  @!P0 BRA `(.L_x_100) ;  /* 0x0000002c00dc8947 */ /* 0x002fea0003800000 */
.L_x_99:
[----:B------:R-:W-:Y:S05]  /*5da0*/  @!P1 BRA `(.L_x_101) ;  /* 0x0000000000409947 */ /* 0x000fea0003800000 */
[----:B------:R-:W4:Y:S01]  /*5db0*/  LDCU.64 UR8, c[0x4][0x70] ;  /* 0x01000e00ff0877ac */ /* 0x000f220008000a00 */
[----:B------:R-:W-:Y:S01]  /*5dc0*/  MOV R3, 0x0 ;  /* 0x0000000000037802 */ /* 0x000fe20000000f00 */
[----:B------:R-:W-:Y:S02]  /*5dd0*/  HFMA2 R12, -RZ, RZ, 0, 5.9604644775390625e-08 ;  /* 0x00000001ff0c7431 */ /* 0x000fe400000001ff */
[----:B------:R-:W-:Y:S02]  /*5de0*/  IMAD.MOV.U32 R8, RZ, RZ, 0x192 ;  /* 0x00000192ff087424 */ /* 0x000fe400078e00ff */
[----:B------:R-:W-:Y:S01]  /*5df0*/  IMAD.MOV.U32 R13, RZ, RZ, RZ ;  /* 0x000000ffff0d7224 */ /* 0x000fe200078e00ff */
[----:B------:R-:W5:Y:S01]  /*5e00*/  LDCU.64 UR6, c[0x4][0x78] ;  /* 0x01000f00ff0677ac */ /* 0x000f620008000a00 */
[----:B------:R-:W1:Y:S01]  /*5e10*/  LDC.64 R2, c[0x4][R3] ;  /* 0x0100000003027b82 */ /* 0x000e620000000a00 */
[----:B------:R-:W2:Y:S01]  /*5e20*/  LDCU.64 UR4, c[0x4][0x10] ;  /* 0x01000200ff0477ac */ /* 0x000ea20008000a00 */
[----:B----4-:R-:W-:Y:S01]  /*5e30*/  MOV R5, UR9 ;  /* 0x0000000900057c02 */ /* 0x010fe20008000f00 */
[----:B------:R-:W-:Y:S01]  /*5e40*/  IMAD.U32 R4, RZ, RZ, UR8 ;  /* 0x00000008ff047e24 */ /* 0x000fe2000f8e00ff */
[----:B-----5:R-:W-:Y:S01]  /*5e50*/  MOV R7, UR7 ;  /* 0x0000000700077c02 */ /* 0x020fe20008000f00 */
[----:B------:R-:W-:Y:S01]  /*5e60*/  IMAD.U32 R6, RZ, RZ, UR6 ;  /* 0x00000006ff067e24 */ /* 0x000fe2000f8e00ff */
[----:B--2---:R-:W-:Y:S01]  /*5e70*/  MOV R11, UR5 ;  /* 0x00000005000b7c02 */ /* 0x004fe20008000f00 */
[----:B------:R-:W-:Y:S02]  /*5e80*/  IMAD.U32 R10, RZ, RZ, UR4 ;  /* 0x00000004ff0a7e24 */ /* 0x000fe4000f8e00ff */
[----:B------:R-:W-:Y:S07]  /*5e90*/  LEPC R20, `(.L_x_101) ;  /* 0x000000001014794e */ /* 0x000fee0000000000 */
[----:B-1-3--:R-:W-:Y:S05]  /*5ea0*/  CALL.ABS.NOINC R2 ;  /* 0x0000000002007343 */ /* 0x00afea0003c00000 */
.L_x_101:
[----:B------:R-:W-:Y:S05]  /*5eb0*/  WARPSYNC.ALL ;  /* 0x0000000000007948 */ /* 0x000fea0003800000 */
[----:B------:R-:W-:Y:S01]  /*5ec0*/  R2UR UR4, R34 ;  /* 0x00000000220472ca */ /* 0x000fe200000e0000 */
[--C-:B------:R-:W-:Y:S01]  /*5ed0*/  HADD2.F32 R20, -RZ, R40.reuse.H0_H0 ;  /* 0x20000028ff147230 */ /* 0x100fe20000004100 */
[----:B------:R-:W-:Y:S01]  /*5ee0*/  ISETP.NE.AND P0, PT, R72, RZ, PT ;  /* 0x000000ff4800720c */ /* 0x000fe20003f05270 */
[----:B------:R-:W-:Y:S01]  /*5ef0*/  HADD2.F32 R21, -RZ, R40.H1_H1 ;  /* 0x30000028ff157230 */ /* 0x000fe20000004100 */
[----:B------:R-:W-:Y:S01]  /*5f00*/  BSSY.RECONVERGENT B0, `(.L_x_102) ;  /* 0x000004c000007945 */ /* 0x000fe20003800200 */
[----:B------:R-:W-:Y:S02]  /*5f10*/  HADD2.F32 R36, -RZ, R41.H1_H1 ;  /* 0x30000029ff247230 */ /* 0x000fe40000004100 */
[----:B------:R-:W-:Y:S02]  /*5f20*/  HADD2.F32 R37, -RZ, R43.H0_H0 ;  /* 0x2000002bff257230 */ /* 0x000fe40000004100 */
[----:B------:R-:W-:Y:S04]  /*5f30*/  HADD2.F32 R38, -RZ, R51.H1_H1 ;  /* 0x30000033ff267230 */ /* 0x000fe80000004100 */
[----:B------:R-:W1:Y:S02]  /*5f40*/  LDTM.16dp256bit.x4 R4, tmem[UR4] ;  /* 0x00000004000479ee */ /* 0x000e640008120000 */
[C---:B-12---:R-:W-:Y:S01]  /*5f50*/  FMUL R0, R33.reuse, R4 ;  /* 0x0000000421007220 */ /* 0x046fe20000400000 */
[C---:B------:R-:W-:Y:S01]  /*5f60*/  FMUL R2, R33.reuse, R5 ;  /* 0x0000000521027220 */ /* 0x040fe20000400000 */
[C---:B------:R-:W-:Y:S01]  /*5f70*/  FMUL R3, R33.reuse, R6 ;  /* 0x0000000621037220 */ /* 0x040fe20000400000 */
[----:B------:R-:W-:Y:S01]  /*5f80*/  FMUL R7, R33, R7 ;  /* 0x0000000721077220 */ /* 0x000fe20000400000 */
[C---:B------:R-:W-:Y:S01]  /*5f90*/  FFMA R0, R35.reuse, R20, R0 ;  /* 0x0000001423007223 */ /* 0x040fe20000000000 */
[----:B------:R-:W-:Y:S02]  /*5fa0*/  HADD2.F32 R20, -RZ, R41.H0_H0 ;  /* 0x20000029ff147230 */ /* 0x000fe40000004100 */
[----:B------:R-:W-:Y:S01]  /*5fb0*/  FFMA R2, R35, R21, R2 ;  /* 0x0000001523027223 */ /* 0x000fe20000000002 */
[--C-:B------:R-:W-:Y:S02]  /*5fc0*/  HADD2.F32 R21, -RZ, R42.reuse.H0_H0 ;  /* 0x2000002aff157230 */ /* 0x100fe40000004100 */
[C---:B------:R-:W-:Y:S01]  /*5fd0*/  FMUL R4, R33.reuse, R8 ;  /* 0x0000000821047220 */ /* 0x040fe20000400000 */
[----:B------:R-:W-:Y:S01]  /*5fe0*/  FMUL R5, R33, R9 ;  /* 0x0000000921057220 */ /* 0x000fe20000400000 */
[C---:B------:R-:W-:Y:S01]  /*5ff0*/  FFMA R3, R35.reuse, R20, R3 ;  /* 0x0000001423037223 */ /* 0x040fe20000000003 */
[----:B------:R-:W-:Y:S01]  /*6000*/  HADD2.F32 R20, -RZ, R42.H1_H1 ;  /* 0x3000002aff147230 */ /* 0x000fe20000004100 */
[----:B------:R-:W-:Y:S01]  /*6010*/  F2FP.F16.F32.PACK_AB R44, R2, R0 ;  /* 0x00000000022c723e */ /* 0x000fe200000000ff */
[C---:B------:R-:W-:Y:S01]  /*6020*/  FFMA R7, R35.reuse, R36, R7 ;  /* 0x0000002423077223 */ /* 0x040fe20000000007 */
[----:B------:R-:W-:Y:S01]  /*6030*/  FFMA R4, R35, R21, R4 ;  /* 0x0000001523047223 */ /* 0x000fe20000000004 */
[----:B------:R-:W-:Y:S01]  /*6040*/  FMUL R6, R33, R10 ;  /* 0x0000000a21067220 */ /* 0x000fe20000400000 */
[----:B------:R-:W-:Y:S02]  /*6050*/  HADD2.F32 R36, -RZ, R43.H1_H1 ;  /* 0x3000002bff247230 */ /* 0x000fe40000004100 */
[----:B------:R-:W-:Y:S01]  /*6060*/  FFMA R5, R35, R20, R5 ;  /* 0x0000001423057223 */ /* 0x000fe20000000005 */
[----:B------:R-:W-:Y:S01]  /*6070*/  FMUL R11, R33, R11 ;  /* 0x0000000b210b7220 */ /* 0x000fe20000400000 */
[----:B------:R-:W-:Y:S01]  /*6080*/  FFMA R6, R35, R37, R6 ;  /* 0x0000002523067223 */ /* 0x000fe20000000006 */
[--C-:B------:R-:W-:Y:S02]  /*6090*/  HADD2.F32 R20, -RZ, R48.reuse.H0_H0 ;  /* 0x20000030ff147230 */ /* 0x100fe40000004100 */
[----:B------:R-:W-:Y:S01]  /*60a0*/  FMUL R8, R33, R12 ;  /* 0x0000000c21087220 */ /* 0x000fe20000400000 */
[----:B------:R-:W-:Y:S01]  /*60b0*/  FFMA R11, R35, R36, R11 ;  /* 0x00000024230b7223 */ /* 0x000fe2000000000b */
[----:B------:R-:W-:Y:S02]  /*60c0*/  HADD2.F32 R36, -RZ, R48.H1_H1 ;  /* 0x30000030ff247230 */ /* 0x000fe40000004100 */
[C---:B------:R-:W-:Y:S01]  /*60d0*/  FMUL R9, R33.reuse, R13 ;  /* 0x0000000d21097220 */ /* 0x040fe20000400000 */
[--C-:B------:R-:W-:Y:S02]  /*60e0*/  HADD2.F32 R21, -RZ, R49.reuse.H0_H0 ;  /* 0x20000031ff157230 */ /* 0x100fe40000004100 */
[----:B------:R-:W-:Y:S01]  /*60f0*/  FMUL R10, R33, R14 ;  /* 0x0000000e210a7220 */ /* 0x000fe20000400000 */
[C---:B------:R-:W-:Y:S01]  /*6100*/  FFMA R8, R35.reuse, R20, R8 ;  /* 0x0000001423087223 */ /* 0x040fe20000000008 */
[C---:B------:R-:W-:Y:S01]  /*6110*/  FFMA R9, R35.reuse, R36, R9 ;  /* 0x0000002423097223 */ /* 0x040fe20000000009 */
[----:B------:R-:W-:Y:S02]  /*6120*/  HADD2.F32 R20, -RZ, R49.H1_H1 ;  /* 0x30000031ff147230 */ /* 0x000fe40000004100 */
[----:B------:R-:W-:Y:S01]  /*6130*/  FFMA R10, R35, R21, R10 ;  /* 0x00000015230a7223 */ /* 0x000fe2000000000a */
[C---:B------:R-:W-:Y:S01]  /*6140*/  FMUL R15, R33.reuse, R15 ;  /* 0x0000000f210f7220 */ /* 0x040fe20000400000 */
[--C-:B------:R-:W-:Y:S02]  /*6150*/  HADD2.F32 R21, -RZ, R50.reuse.H0_H0 ;  /* 0x20000032ff157230 */ /* 0x100fe40000004100 */
[C---:B------:R-:W-:Y:S01]  /*6160*/  FMUL R12, R33.reuse, R16 ;  /* 0x00000010210c7220 */ /* 0x040fe20000400000 */
[----:B------:R-:W-:Y:S02]  /*6170*/  HADD2.F32 R36, -RZ, R50.H1_H1 ;  /* 0x30000032ff247230 */ /* 0x000fe40000004100 */
[C---:B------:R-:W-:Y:S01]  /*6180*/  FMUL R13, R33.reuse, R17 ;  /* 0x00000011210d7220 */ /* 0x040fe20000400000 */
[----:B------:R-:W-:Y:S02]  /*6190*/  HADD2.F32 R37, -RZ, R51.H0_H0 ;  /* 0x20000033ff257230 */ /* 0x000fe40000004100 */
[----:B------:R-:W-:Y:S01]  /*61a0*/  FMUL R14, R33, R18 ;  /* 0x00000012210e7220 */ /* 0x000fe20000400000 */
[----:B------:R-:W-:Y:S01]  /*61b0*/  FFMA R15, R35, R20, R15 ;  /* 0x00000014230f7223 */ /* 0x000fe2000000000f */
[----:B------:R-:W-:Y:S01]  /*61c0*/  FMUL R19, R33, R19 ;  /* 0x0000001321137220 */ /* 0x000fe20000400000 */
[C---:B------:R-:W-:Y:S01]  /*61d0*/  FFMA R12, R35.reuse, R21, R12 ;  /* 0x00000015230c7223 */ /* 0x040fe2000000000c */
[C---:B------:R-:W-:Y:S01]  /*61e0*/  FFMA R13, R35.reuse, R36, R13 ;  /* 0x00000024230d7223 */ /* 0x040fe2000000000d */
[C---:B------:R-:W-:Y:S01]  /*61f0*/  FFMA R14, R35.reuse, R37, R14 ;  /* 0x00000025230e7223 */ /* 0x040fe2000000000e */
[----:B------:R-:W-:Y:S01]  /*6200*/  FFMA R19, R35, R38, R19 ;  /* 0x0000002623137223 */ /* 0x000fe20000000013 */
[----:B------:R-:W-:Y:S02]  /*6210*/  F2FP.F16.F32.PACK_AB R45, R7, R3 ;  /* 0x00000003072d723e */ /* 0x000fe400000000ff */
[----:B------:R-:W-:Y:S02]  /*6220*/  F2FP.F16.F32.PACK_AB R46, R5, R4 ;  /* 0x00000004052e723e */ /* 0x000fe400000000ff */
[----:B------:R-:W-:Y:S02]  /*6230*/  F2FP.F16.F32.PACK_AB R47, R11, R6 ;  /* 0x000000060b2f723e */ /* 0x000fe400000000ff */
[----:B------:R-:W-:Y:S02]  /*6240*/  F2FP.F16.F32.PACK_AB R84, R9, R8 ;  /* 0x000000080954723e */ /* 0x000fe400000000ff */
[----:B------:R-:W-:Y:S01]  /*6250*/  F2FP.F16.F32.PACK_AB R85, R15, R10 ;  /* 0x0000000a0f55723e */ /* 0x000fe200000000ff */
[----:B------:R1:W-:Y:S01]  /*6260*/  STSM.16.M88.4 [R78+0x200], R44 ;  /* 0x0002002c4e007844 */ /* 0x0003e20000000200 */
[----:B------:R-:W-:Y:S02]  /*6270*/  F2FP.F16.F32.PACK_AB R86, R13, R12 ;  /* 0x0000000c0d56723e */ /* 0x000fe400000000ff */
[----:B------:R-:W-:Y:S05]  /*6280*/  F2FP.F16.F32.PACK_AB R87, R19, R14 ;  /* 0x0000000e1357723e */ /* 0x000fea00000000ff */
[----:B------:R1:W-:Y:S01]  /*6290*/  STSM.16.M88.4 [R77+0x200], R84 ;  /* 0x000200544d007844 */ /* 0x0003e20000000200 */
[----:B------:R-:W-:Y:S01]  /*62a0*/  @!PT LDS RZ, [RZ] ;  /* 0x00000000fffff984 */ /* 0x000fe20000000800 */
[----:B------:R-:W-:Y:S01]  /*62b0*/  @!PT LDS RZ, [RZ] ;  /* 0x00000000fffff984 */ /* 0x000fe20000000800 */
[----:B------:R-:W-:Y:S01]  /*62c0*/  @!PT LDS RZ, [RZ] ;  /* 0x00000000fffff984 */ /* 0x000fe20000000800 */
[----:B------:R-:W-:Y:S01]  /*62d0*/  @!PT LDS RZ, [RZ] ;  /* 0x00000000fffff984 */ /* 0x000fe20000000800 */
[----:B------:R2:W-:Y:S07]  /*62e0*/  MEMBAR.ALL.CTA ;  /* 0x0000000000007992 */ /* 0x0005ee0000008000 */
[----:B--2---:R-:W2:Y:S02]  /*62f0*/  FENCE.VIEW.ASYNC.S ;  /* 0x00000000000073c6 */ /* 0x004ea40000000000 */
[----:B--2---:R-:W-:Y:S06]  /*6300*/  BAR.SYNC.DEFER_BLOCKING 0x1, 0x80 ;  /* 0x0042000000007b1d */ /* 0x004fec0000010000 */
[----:B------:R-:W-:Y:S05]  /*6310*/  @P0 BRA `(.L_x_103) ;  /* 0x0000000000280947 */ /* 0x000fea0003800000 */
[----:B------:R-:W-:Y:S02]  /*6320*/  UIADD3 UR4, UPT, UPT, UR48, 0x200, URZ ;  /* 0x0000020030047890 */ /* 0x000fe4000fffe0ff */
[----:B------:R-:W-:Y:S01]  /*6330*/  UIADD3 UR6, UP0, UPT, UR52, 0x680, URZ ;  /* 0x0000068034067890 */ /* 0x000fe2000ff1e0ff */
[----:B------:R-:W-:Y:S03]  /*6340*/  UMOV UR43, UR36 ;  /* 0x00000024002b7c82 */ /* 0x000fe60008000000 */
[----:B------:R-:W-:Y:S01]  /*6350*/  MOV R66, UR4 ;  /* 0x0000000400427c02 */ /* 0x000fe20008000f00 */
[----:B------:R-:W-:Y:S03]  /*6360*/  UIADD3.X UR7, UPT, UPT, URZ, UR53, URZ, UP0, !UPT ;  /* 0x00000035ff077290 */ /* 0x000fe600087fe4ff */
[----:B------:R-:W-:Y:S11]  /*6370*/  R2UR UR40, R66 ;  /* 0x00000000422872ca */ /* 0x000ff600000e0000 */
[----:B------:R-:W-:Y:S02]  /*6380*/  @!UPT UIADD3 URZ, UPT, UPT, URZ, URZ, URZ ;  /* 0x000000fffffff290 */ /* 0x000fe4000fffe0ff */
[----:B------:R2:W-:Y:S01]  /*6390*/  UTMASTG.3D [UR40], [UR6] ;  /* 0x00000028060073b5 */ /* 0x0005e20008010000 */
[----:B------:R0:W-:Y:S01]  /*63a0*/  UTMACMDFLUSH ;  /* 0x00000000000079b7 */ /* 0x0001e20000000000 */
[----:B--2---:R-:W-:Y:S04]  /*63b0*/  DEPBAR.LE SB0, 0x1 ;  /* 0x000080400000791a */ /* 0x004fe80000000000 */
.L_x_103:
[----:B------:R-:W-:Y:S05]  /*63c0*/  BSYNC.RECONVERGENT B0 ;  /* 0x0000000000007941 */ /* 0x000fea0003800200 */
.L_x_102:
[----:B------:R-:W-:Y:S01]  /*63d0*/  BAR.SYNC.DEFER_BLOCKING 0x1, 0x80 ;  /* 0x0042000000007b1d */ /* 0x000fe20000010000 */
[----:B------:R-:W-:Y:S01]  /*63e0*/  ISETP.NE.AND P1, PT, R76, RZ, PT ;  /* 0x000000ff4c00720c */ /* 0x000fe20003f25270 */
[----:B------:R-:W-:Y:S01]  /*63f0*/  UISETP.NE.AND UP0, UPT, UR49, URZ, UPT ;  /* 0x000000ff3100728c */ /* 0x000fe2000bf05270 */
[----:B------:R-:W-:Y:S11]  /*6400*/  LEA R3, R39, UR48, 0x3 ;  /* 0x0000003027037c11 */ /* 0x000ff6000f8e18ff */
[----:B------:R-:W-:Y:S01]  /*6410*/  @P1 SHF.L.U32 R2, R70, 0x1f, RZ ;  /* 0x0000001f46021819 */ /* 0x000fe200000006ff */
[----:B------:R-:W-:Y:S06]  /*6420*/  BRA.U !UP0, `(.L_x_104) ;  /* 0x0000000108247547 */ /* 0x000fec000b800000 */
[----:B------:R-:W-:Y:S01]  /*6430*/  IMAD.U32 R5, RZ, RZ, UR51 ;  /* 0x00000033ff057e24 */ /* 0x000fe2000f8e00ff */
[----:B------:R-:W-:Y:S01]  /*6440*/  MOV R0, UR37 ;  /* 0x0000002500007c02 */ /* 0x000fe20008000f00 */
[----:B------:R-:W-:Y:S03]  /*6450*/  UIADD3 UR51, UPT, UPT, UR51, 0x1, URZ ;  /* 0x0000000133337890 */ /* 0x000fe6000fffe0ff */
[----:B------:R-:W-:Y:S01]  /*6460*/  @P1 LEA R5, R5, UR48, 0x3 ;  /* 0x0000003005051c11 */ /* 0x000fe2000f8e18ff */
[----:B------:R-:W-:Y:S04]  /*6470*/  UISETP.NE.AND UP0, UPT, UR51, 0x4, UPT ;  /* 0x000000043300788c */ /* 0x000fe8000bf05270 */
[----:B------:R-:W-:Y:S01]  /*6480*/  @P1 VIADD R5, R5, 0xa0 ;  /* 0x000000a005051836 */ /* 0x000fe20000000000 */
[----:B------:R-:W-:Y:S04]  /*6490*/  USEL UR51, UR51, URZ, UP0 ;  /* 0x000000ff33337287 */ /* 0x000fe80008000000 */
[----:B------:R-:W-:Y:S04]  /*64a0*/  @P1 PRMT R0, R0, 0x654, R5 ;  /* 0x0000065400001816 */ /* 0x000fe80000000005 */
[----:B------:R2:W-:Y:S04]  /*64b0*/  @P1 SYNCS.ARRIVE.TRANS64.RED.A1T0 RZ, [R0+URZ], RZ ;  /* 0x000000ff00ff19a7 */ /* 0x0005e800081004ff */
.L_x_104:
[----:B------:R-:W4:Y:S01]  /*64c0*/  @P1 SYNCS.PHASECHK.TRANS64.TRYWAIT P0, [R3+URZ+0x80], R2 ;  /* 0x00008002030015a7 */ /* 0x000f2200080011ff */
[----:B------:R-:W-:Y:S01]  /*64d0*/  BSSY B1, `(.L_x_105) ;  /* 0x0000013000017945 */ /* 0x000fe20003800000 */
[----:B----4-:R-:W-:Y:S03]  /*64e0*/  @P1 SEL R81, RZ, 0x1, !P0 ;  /* 0x00000001ff511807 */ /* 0x010fe60004000000 */
[----:B------:R-:W-:Y:S05]  /*64f0*/  @!P1 BRA `(.L_x_106) ;  /* 0x0000000000409947 */ /* 0x000fea0003800000 */
[----:B------:R-:W-:Y:S01]  /*6500*/  ISETP.NE.AND P1, PT, R82, RZ, PT ;  /* 0x000000ff5200720c */ /* 0x000fe20003f25270 */
[----:B------:R-:W-:Y:S01]  /*6510*/  BSSY B0, `(.L_x_107) ;  /* 0x0000009000007945 */ /* 0x000fe20003800000 */
[----:B------:R-:W-:Y:S11]  /*6520*/  ISETP.NE.AND P0, PT, R81, RZ, PT ;  /* 0x000000ff5100720c */ /* 0x000ff60003f05270 */
[----:B------:R-:W-:Y:S05]  /*6530*/  @P1 IMAD R4, R39, 0x1000, R80 ;  /* 0x0000100027041824 */ /* 0x000fea00078e0250 */
[----:B------:R-:W-:Y:S05]  /*6540*/  @P1 IADD3 R2, PT, PT, R4, UR48, RZ ;  /* 0x0000003004021c10 */ /* 0x000fea000fffe0ff */
[----:B------:R-:W-:Y:S01]  /*6550*/  @P1 IMAD.IADD R2, R71, 0x1, R2 ;  /* 0x0000000147021824 */ /* 0x000fe200078e0202 */
[----:B------:R-:W-:Y:S06]  /*6560*/  @P0 BRA `(.L_x_108) ;  /* 0x00000000000c0947 */ /* 0x000fec0003800000 */
[----:B--2---:R-:W-:Y:S04]  /*6570*/  SHF.L.U32 R0, R70, 0x1f, RZ ;  /* 0x0000001f46007819 */ /* 0x004fe800000006ff */
[----:B------:R-:W2:Y:S02]  /*6580*/  SYNCS.PHASECHK.TRANS64.TRYWAIT P0, [R3+URZ+0x80], R0 ;  /* 0x00008000030075a7 */ /* 0x000ea400080011ff */
[----:B--2---:R-:W-:Y:S05]  /*6590*/  @!P0 BRA `(.L_x_109) ;  /* 0x0000002400f08947 */ /* 0x004fea0003800000 */
.L_x_108:
[----:B------:R-:W-:Y:S05]  /*65a0*/  BSYNC B0 ;  /* 0x0000000000007941 */ /* 0x000fea0003800000 */
.L_x_107:
[----:B------:R-:W-:Y:S02]  /*65b0*/  ISETP.NE.AND P0, PT, R82, RZ, PT ;  /* 0x000000ff5200720c */ /* 0x000fe40003f05270 */
[----:B------:R-:W-:Y:S11]  /*65c0*/  IADD3 R39, PT, PT, R39, 0x1, RZ ;  /* 0x0000000127277810 */ /* 0x000ff60007ffe0ff */
[----:B------:R-:W-:Y:S05]  /*65d0*/  @P0 WARPSYNC.ALL ;  /* 0x0000000000000948 */ /* 0x000fea0003800000 */
[----:B------:R4:W1:Y:S04]  /*65e0*/  @P0 LDSM.16.M88.4 R40, [R4+UR48+0x200] ;  /* 0x000200300428083b */ /* 0x0008680008000200 */
[----:B------:R4:W1:Y:S02]  /*65f0*/  @P0 LDSM.16.M88.4 R48, [R2+0x200] ;  /* 0x000200000230083b */ /* 0x0008640000000200 */
.L_x_106:
[----:B------:R-:W-:Y:S05]  /*6600*/  BSYNC B1 ;  /* 0x0000000000017941 */ /* 0x000fea0003800000 */
.L_x_105:
[----:B--2---:R-:W-:Y:S05]  /*6610*/  VIADD R0, R34, 0x20 ;  /* 0x0000002022007836 */ /* 0x004fea0000000000 */
[----:B------:R-:W-:Y:S04]  /*6620*/  SHF.R.U32.HI R0, RZ, 0x15, R0 ;  /* 0x00000015ff007819 */ /* 0x000fe80000011600 */
[----:B------:R-:W-:Y:S11]  /*6630*/  LOP3.LUT P0, RZ, R0, 0x3, R65, 0x48, !PT ;  /* 0x0000000300ff7812 */ /* 0x000ff60007804841 */
[----:B------:R-:W-:Y:S02]  /*6640*/  @!UPT UIADD3 URZ, UPT, UPT, URZ, URZ, URZ ;  /* 0x000000fffffff290 */ /* 0x000fe4000fffe0ff */
[----:B------:R-:W-:Y:S05]  /*6650*/  @!P0 BRA `(.L_x_110) ;  /* 0x0000000000408947 */ /* 0x000fea0003800000 */
[----:B------:R-:W2:Y:S01]  /*6660*/  LDCU.64 UR8, c[0x4][0x70] ;  /* 0x01000e00ff0877ac */ /* 0x000ea20008000a00 */
[----:B------:R-:W-:Y:S01]  /*6670*/  MOV R3, 0x0 ;  /* 0x0000000000037802 */ /* 0x000fe20000000f00 */
[----:B------:R-:W-:Y:S02]  /*6680*/  HFMA2 R12, -RZ, RZ, 0, 5.9604644775390625e-08 ;  /* 0x00000001ff0c7431 */ /* 0x000fe400000001ff */
[----:B------:R-:W-:Y:S02]  /*6690*/  IMAD.MOV.U32 R8, RZ, RZ, 0x192 ;  /* 0x00000192ff087424 */ /* 0x000fe400078e00ff */
[----:B------:R-:W-:Y:S01]  /*66a0*/  IMAD.MOV.U32 R13, RZ, RZ, RZ ;  /* 0x000000ffff0d7224 */ /* 0x000fe200078e00ff */
[----:B------:R-:W5:Y:S01]  /*66b0*/  LDCU.64 UR6, c[0x4][0x78] ;  /* 0x01000f00ff0677ac */ /* 0x000f620008000a00 */
[----:B----4-:R-:W4:Y:S01]  /*66c0*/  LDC.64 R2, c[0x4][R3] ;  /* 0x0100000003027b82 */ /* 0x010f220000000a00 */
[----:B------:R-:W3:Y:S01]  /*66d0*/  LDCU.64 UR4, c[0x4][0x10] ;  /* 0x01000200ff0477ac */ /* 0x000ee20008000a00 */
[----:B--2---:R-:W-:Y:S01]  /*66e0*/  MOV R5, UR9 ;  /* 0x0000000900057c02 */ /* 0x004fe20008000f00 */
[----:B------:R-:W-:Y:S01]  /*66f0*/  IMAD.U32 R4, RZ, RZ, UR8 ;  /* 0x00000008ff047e24 */ /* 0x000fe2000f8e00ff */
[----:B-----5:R-:W-:Y:S01]  /*6700*/  MOV R7, UR7 ;  /* 0x0000000700077c02 */ /* 0x020fe20008000f00 */
[----:B------:R-:W-:Y:S01]  /*6710*/  IMAD.U32 R6, RZ, RZ, UR6 ;  /* 0x00000006ff067e24 */ /* 0x000fe2000f8e00ff */
[----:B---3--:R-:W-:Y:S01]  /*6720*/  MOV R11, UR5 ;  /* 0x00000005000b7c02 */ /* 0x008fe20008000f00 */
[----:B------:R-:W-:Y:S02]  /*6730*/  IMAD.U32 R10, RZ, RZ, UR4 ;  /* 0x00000004ff0a7e24 */ /* 0x000fe4000f8e00ff */
[----:B------:R-:W-:Y:S07]  /*6740*/  LEPC R20, `(.L_x_110) ;  /* 0x000000001014794e */ /* 0x000fee0000000000 */
[----:B-1--4-:R-:W-:Y:S05]  /*6750*/  CALL.ABS.NOINC R2 ;  /* 0x0000000002007343 */ /* 0x012fea0003c00000 */
.L_x_110:
[----:B------:R-:W-:Y:S01]  /*6760*/  ISETP.NE.AND P6, PT, R76, RZ, PT ;  /* 0x000000ff4c00720c */ /* 0x000fe20003fc5270 */
[----:B------:R-:W-:Y:S05]  /*6770*/  WARPSYNC.ALL ;  /* 0x0000000000007948 */ /* 0x000fea0003800000 */
[----:B------:R-:W-:Y:S01]  /*6780*/  R2UR UR4, R34 ;  /* 0x00000000220472ca */ /* 0x000fe200000e0000 */
[--C-:B-1----:R-:W-:Y:S01]  /*6790*/  HADD2.F32 R20, -RZ, R40.reuse.H0_H0 ;  /* 0x20000028ff147230 */ /* 0x102fe20000004100 */
[----:B------:R-:W-:Y:S01]  /*67a0*/  ISETP.NE.AND P0, PT, R72, RZ, PT ;  /* 0x000000ff4800720c */ /* 0x000fe20003f05270 */
[----:B------:R-:W-:Y:S01]  /*67b0*/  HADD2.F32 R21, -RZ, R40.H1_H1 ;  /* 0x30000028ff157230 */ /* 0x000fe20000004100 */
[----:B------:R-:W-:Y:S01]  /*67c0*/  MOV R38, UR51 ;  /* 0x0000003300267c02 */ /* 0x000fe20008000f00 */
[--C-:B------:R-:W-:Y:S01]  /*67d0*/  HADD2.F32 R36, -RZ, R41.reuse.H1_H1 ;  /* 0x30000029ff247230 */ /* 0x100fe20000004100 */
[----:B------:R-:W-:Y:S01]  /*67e0*/  MOV R83, UR37 ;  /* 0x0000002500537c02 */ /* 0x000fe20008000f00 */
[----:B------:R-:W-:Y:S01]  /*67f0*/  HADD2.F32 R37, -RZ, R48.H0_H0 ;  /* 0x20000030ff257230 */ /* 0x000fe20000004100 */
[----:B------:R-:W-:Y:S01]  /*6800*/  @P6 LEA R38, R38, UR48, 0x3 ;  /* 0x0000003026266c11 */ /* 0x000fe2000f8e18ff */
[----:B------:R-:W-:Y:S01]  /*6810*/  BSSY.RECONVERGENT B0, `(.L_x_111) ;  /* 0x000004d000007945 */ /* 0x000fe20003800200 */
[----:B------:R-:W-:Y:S02]  /*6820*/  @P6 SHF.L.U32 R88, R70, 0x1f, RZ ;  /* 0x0000001f46586819 */ /* 0x000fe400000006ff */
[----:B------:R-:W-:Y:S01]  /*6830*/  @P6 IADD3 R38, PT, PT, R38, 0xa0, RZ ;  /* 0x000000a026266810 */ /* 0x000fe20007ffe0ff */
[----:B----4-:R-:W1:Y:S03]  /*6840*/  LDTM.16dp256bit.x4 R4, tmem[UR4+0x20] ;  /* 0x00002004000479ee */ /* 0x010e660008120000 */
[----:B------:R-:W-:Y:S02]  /*6850*/  @P6 PRMT R38, R83, 0x654, R38 ;  /* 0x0000065453266816 */ /* 0x000fe40000000026 */
[----:B------:R-:W-:Y:S01]  /*6860*/  LEA R83, R39, UR48, 0x3 ;  /* 0x0000003027537c11 */ /* 0x000fe2000f8e18ff */
[C---:B-1----:R-:W-:Y:S01]  /*6870*/  FMUL R0, R33.reuse, R4 ;  /* 0x0000000421007220 */ /* 0x042fe20000400000 */
[C---:B------:R-:W-:Y:S01]  /*6880*/  FMUL R2, R33.reuse, R5 ;  /* 0x0000000521027220 */ /* 0x040fe20000400000 */
[C---:B------:R-:W-:Y:S01]  /*6890*/  FMUL R3, R33.reuse, R6 ;  /* 0x0000000621037220 */ /* 0x040fe20000400000 */
[----:B------:R-:W-:Y:S01]  /*68a0*/  FMUL R7, R33, R7 ;  /* 0x0000000721077220 */ /* 0x000fe20000400000 */
[C---:B------:R-:W-:Y:S01]  /*68b0*/  FFMA R0, R35.reuse, R20, R0 ;  /* 0x0000001423007223 */ /* 0x040fe20000000000 */
[----:B------:R-:W-:Y:S02]  /*68c0*/  HADD2.F32 R20, -RZ, R41.H0_H0 ;  /* 0x20000029ff147230 */ /* 0x000fe40000004100 */
[----:B------:R-:W-:Y:S01]  /*68d0*/  FFMA R2, R35, R21, R2 ;  /* 0x0000001523027223 */ /* 0x000fe20000000002 */
[C---:B------:R-:W-:Y:S01]  /*68e0*/  FMUL R4, R33.reuse, R8 ;  /* 0x0000000821047220 */ /* 0x040fe20000400000 */
[----:B------:R-:W-:Y:S01]  /*68f0*/  FMUL R5, R33, R9 ;  /* 0x0000000921057220 */ /* 0x000fe20000400000 */
[--C-:B------:R-:W-:Y:S02]  /*6900*/  HADD2.F32 R21, -RZ, R43.reuse.H0_H0 ;  /* 0x2000002bff157230 */ /* 0x100fe40000004100 */
[C---:B------:R-:W-:Y:S01]  /*6910*/  FFMA R3, R35.reuse, R20, R3 ;  /* 0x0000001423037223 */ /* 0x040fe20000000003 */
[--C-:B------:R-:W-:Y:S01]  /*6920*/  HADD2.F32 R20, -RZ, R42.reuse.H0_H0 ;  /* 0x2000002aff147230 */ /* 0x100fe20000004100 */
[----:B------:R-:W-:Y:S01]  /*6930*/  F2FP.F16.F32.PACK_AB R44, R2, R0 ;  /* 0x00000000022c723e */ /* 0x000fe200000000ff */
[----:B------:R-:W-:Y:S01]  /*6940*/  FFMA R7, R35, R36, R7 ;  /* 0x0000002423077223 */ /* 0x000fe20000000007 */
[----:B------:R-:W-:Y:S01]  /*6950*/  FMUL R6, R33, R10 ;  /* 0x0000000a21067220 */ /* 0x000fe20000400000 */
[----:B------:R-:W-:Y:S02]  /*6960*/  HADD2.F32 R36, -RZ, R43.H1_H1 ;  /* 0x3000002bff247230 */ /* 0x000fe40000004100 */
[----:B------:R-:W-:Y:S01]  /*6970*/  FFMA R4, R35, R20, R4 ;  /* 0x0000001423047223 */ /* 0x000fe20000000004 */
[----:B------:R-:W-:Y:S01]  /*6980*/  HADD2.F32 R20, -RZ, R42.H1_H1 ;  /* 0x3000002aff147230 */ /* 0x000fe20000004100 */
[----:B------:R-:W-:Y:S01]  /*6990*/  F2FP.F16.F32.PACK_AB R45, R7, R3 ;  /* 0x00000003072d723e */ /* 0x000fe200000000ff */
[C---:B------:R-:W-:Y:S01]  /*69a0*/  FMUL R11, R33.reuse, R11 ;  /* 0x0000000b210b7220 */ /* 0x040fe20000400000 */
[C---:B------:R-:W-:Y:S01]  /*69b0*/  FMUL R8, R33.reuse, R12 ;  /* 0x0000000c21087220 */ /* 0x040fe20000400000 */
[----:B------:R-:W-:Y:S01]  /*69c0*/  FMUL R9, R33, R13 ;  /* 0x0000000d21097220 */ /* 0x000fe20000400000 */
[C---:B------:R-:W-:Y:S01]  /*69d0*/  FFMA R5, R35.reuse, R20, R5 ;  /* 0x0000001423057223 */ /* 0x040fe20000000005 */
[----:B------:R-:W-:Y:S02]  /*69e0*/  HADD2.F32 R20, -RZ, R48.H1_H1 ;  /* 0x30000030ff147230 */ /* 0x000fe40000004100 */
[C---:B------:R-:W-:Y:S01]  /*69f0*/  FFMA R6, R35.reuse, R21, R6 ;  /* 0x0000001523067223 */ /* 0x040fe20000000006 */
[C---:B------:R-:W-:Y:S01]  /*6a00*/  FFMA R11, R35.reuse, R36, R11 ;  /* 0x00000024230b7223 */ /* 0x040fe2000000000b */
[C---:B------:R-:W-:Y:S01]  /*6a10*/  FFMA R8, R35.reuse, R37, R8 ;  /* 0x0000002523087223 */ /* 0x040fe20000000008 */
[--C-:B------:R-:W-:Y:S02]  /*6a20*/  HADD2.F32 R21, -RZ, R49.reuse.H0_H0 ;  /* 0x20000031ff157230 */ /* 0x100fe40000004100 */
[----:B------:R-:W-:Y:S01]  /*6a30*/  FFMA R9, R35, R20, R9 ;  /* 0x0000001423097223 */ /* 0x000fe20000000009 */
[C---:B------:R-:W-:Y:S01]  /*6a40*/  FMUL R10, R33.reuse, R14 ;  /* 0x0000000e210a7220 */ /* 0x040fe20000400000 */
[----:B------:R-:W-:Y:S02]  /*6a50*/  HADD2.F32 R20, -RZ, R49.H1_H1 ;  /* 0x30000031ff147230 */ /* 0x000fe40000004100 */
[C---:B------:R-:W-:Y:S01]  /*6a60*/  FMUL R15, R33.reuse, R15 ;  /* 0x0000000f210f7220 */ /* 0x040fe20000400000 */
[----:B------:R-:W-:Y:S01]  /*6a70*/  FMUL R12, R33, R16 ;  /* 0x00000010210c7220 */ /* 0x000fe20000400000 */
[C---:B------:R-:W-:Y:S01]  /*6a80*/  FFMA R10, R35.reuse, R21, R10 ;  /* 0x00000015230a7223 */ /* 0x040fe2000000000a */
[--C-:B------:R-:W-:Y:S02]  /*6a90*/  HADD2.F32 R21, -RZ, R50.reuse.H0_H0 ;  /* 0x20000032ff157230 */ /* 0x100fe40000004100 */
[----:B------:R-:W-:Y:S01]  /*6aa0*/  FFMA R15, R35, R20, R15 ;  /* 0x00000014230f7223 */ /* 0x000fe2000000000f */
[----:B------:R-:W-:Y:S02]  /*6ab0*/  HADD2.F32 R20, -RZ, R50.H1_H1 ;  /* 0x30000032ff147230 */ /* 0x000fe40000004100 */
[C---:B------:R-:W-:Y:S01]  /*6ac0*/  FMUL R13, R33.reuse, R17 ;  /* 0x00000011210d7220 */ /* 0x040fe20000400000 */
[--C-:B------:R-:W-:Y:S02]  /*6ad0*/  HADD2.F32 R37, -RZ, R51.reuse.H0_H0 ;  /* 0x20000033ff257230 */ /* 0x100fe40000004100 */
[C---:B------:R-:W-:Y:S01]  /*6ae0*/  FMUL R14, R33.reuse, R18 ;  /* 0x00000012210e7220 */ /* 0x040fe20000400000 */
[----:B------:R-:W-:Y:S02]  /*6af0*/  HADD2.F32 R36, -RZ, R51.H1_H1 ;  /* 0x30000033ff247230 */ /* 0x000fe40000004100 */
        /* <DEDUP_REMOVED lines=21> */
[----:B------:R-:W-:Y:S02]  /*6c50*/  UIADD3 UR8, UP0, UPT, UR52, 0x680, URZ ;  /* 0x0000068034087890 */ /* 0x000fe4000ff1e0ff */
[----:B------:R-:W-:Y:S02]  /*6c60*/  UIADD3 UR5, UPT, UPT, UR41, 0x20, URZ ;  /* 0x0000002029057890 */ /* 0x000fe4000fffe0ff */
[----:B------:R-:W-:Y:S02]  /*6c70*/  UIADD3 UR4, UPT, UPT, UR48, 0x1200, URZ ;  /* 0x0000120030047890 */ /* 0x000fe4000fffe0ff */
[----:B------:R-:W-:Y:S01]  /*6c80*/  UIADD3.X UR9, UPT, UPT, URZ, UR53, URZ, UP0, !UPT ;  /* 0x00000035ff097290 */ /* 0x000fe200087fe4ff */
[----:B------:R-:W-:Y:S01]  /*6c90*/  UMOV UR6, UR42 ;  /* 0x0000002a00067c82 */ /* 0x000fe20008000000 */
[----:B------:R-:W-:Y:S07]  /*6ca0*/  UMOV UR7, UR36 ;  /* 0x0000002400077c82 */ /* 0x000fee0008000000 */
[----:B------:R2:W-:Y:S01]  /*6cb0*/  UTMASTG.3D [UR4], [UR8] ;  /* 0x00000004080073b5 */ /* 0x0005e20008010000 */
[----:B------:R0:W-:Y:S01]  /*6cc0*/  UTMACMDFLUSH ;  /* 0x00000000000079b7 */ /* 0x0001e20000000000 */
[----:B--2---:R-:W-:Y:S04]  /*6cd0*/  DEPBAR.LE SB0, 0x1 ;  /* 0x000080400000791a */ /* 0x004fe80000000000 */
.L_x_112:
[----:B------:R-:W-:Y:S05]  /*6ce0*/  BSYNC.RECONVERGENT B0 ;  /* 0x0000000000007941 */ /* 0x000fea0003800200 */
.L_x_111:
[----:B------:R-:W-:Y:S01]  /*6cf0*/  BAR.SYNC.DEFER_BLOCKING 0x1, 0x80 ;  /* 0x0042000000007b1d */ /* 0x000fe20000010000 */
[----:B------:R-:W-:Y:S04]  /*6d00*/  UIADD3 UR40, UPT, UPT, UR51, 0x1, URZ ;  /* 0x0000000133287890 */ /* 0x000fe8000fffe0ff */
[----:B------:R-:W-:Y:S04]  /*6d10*/  UISETP.NE.AND UP0, UPT, UR40, 0x4, UPT ;  /* 0x000000042800788c */ /* 0x000fe8000bf05270 */
[----:B------:R-:W-:Y:S01]  /*6d20*/  USEL UR40, UR40, URZ, UP0 ;  /* 0x000000ff28287287 */ /* 0x000fe20008000000 */
[----:B------:R2:W-:Y:S01]  /*6d30*/  @P6 SYNCS.ARRIVE.TRANS64.RED.A1T0 RZ, [R38+URZ], RZ ;  /* 0x000000ff26ff69a7 */ /* 0x0005e200081004ff */
[----:B------:R-:W-:Y:S01]  /*6d40*/  BSSY B1, `(.L_x_113) ;  /* 0x0000014000017945 */ /* 0x000fe20003800000 */
[----:B------:R-:W4:Y:S02]  /*6d50*/  @P6 SYNCS.PHASECHK.TRANS64.TRYWAIT P0, [R83+URZ+0x80], R88 ;  /* 0x00008058530065a7 */ /* 0x000f2400080011ff */
[----:B----4-:R-:W-:Y:S01]  /*6d60*/  @P6 SEL R81, RZ, 0x1, !P0 ;  /* 0x00000001ff516807 */ /* 0x010fe20004000000 */
[----:B--2---:R-:W-:Y:S06]  /*6d70*/  @!P6 BRA `(.L_x_114) ;  /* 0x000000000040e947 */ /* 0x004fec0003800000 */
[----:B------:R-:W-:Y:S01]  /*6d80*/  ISETP.NE.AND P1, PT, R82, RZ, PT ;  /* 0x000000ff5200720c */ /* 0x000fe20003f25270 */
[----:B------:R-:W-:Y:S01]  /*6d90*/  BSSY B0, `(.L_x_115) ;  /* 0x0000009000007945 */ /* 0x000fe20003800000 */
[----:B------:R-:W-:Y:S11]  /*6da0*/  ISETP.NE.AND P0, PT, R81, RZ, PT ;  /* 0x000000ff5100720c */ /* 0x000ff60003f05270 */
[----:B------:R-:W-:Y:S05]  /*6db0*/  @P1 IMAD R2, R39, 0x1000, R80 ;  /* 0x0000100027021824 */ /* 0x000fea00078e0250 */
[----:B------:R-:W-:Y:S05]  /*6dc0*/  @P1 IADD3 R0, PT, PT, R2, UR48, RZ ;  /* 0x0000003002001c10 */ /* 0x000fea000fffe0ff */
[----:B------:R-:W-:Y:S01]  /*6dd0*/  @P1 IMAD.IADD R0, R71, 0x1, R0 ;  /* 0x0000000147001824 */ /* 0x000fe200078e0200 */
[----:B------:R-:W-:Y:S06]  /*6de0*/  @P0 BRA `(.L_x_116) ;  /* 0x00000000000c0947 */ /* 0x000fec0003800000 */
[----:B------:R-:W-:Y:S04]  /*6df0*/  SHF.L.U32 R4, R70, 0x1f, RZ ;  /* 0x0000001f46047819 */ /* 0x000fe800000006ff */
[----:B------:R-:W2:Y:S02]  /*6e00*/  SYNCS.PHASECHK.TRANS64.TRYWAIT P0, [R83+URZ+0x80], R4 ;  /* 0x00008004530075a7 */ /* 0x000ea400080011ff */
[----:B--2---:R-:W-:Y:S05]  /*6e10*/  @!P0 BRA `(.L_x_117) ;  /* 0x0000001c00e48947 */ /* 0x004fea0003800000 */
.L_x_116:
[----:B------:R-:W-:Y:S05]  /*6e20*/  BSYNC B0 ;  /* 0x0000000000007941 */ /* 0x000fea0003800000 */
.L_x_115:
[----:B------:R-:W-:Y:S02]  /*6e30*/  ISETP.NE.AND P0, PT, R82, RZ, PT ;  /* 0x000000ff5200720c */ /* 0x000fe40003f05270 */
[----:B------:R-:W-:Y:S11]  /*6e40*/  IADD3 R39, PT, PT, R39, 0x1, RZ ;  /* 0x0000000127277810 */ /* 0x000ff60007ffe0ff */
[----:B------:R-:W-:Y:S05]  /*6e50*/  @P0 WARPSYNC.ALL ;  /* 0x0000000000000948 */ /* 0x000fea0003800000 */
[----:B------:R4:W1:Y:S04]  /*6e60*/  @P0 LDSM.16.M88.4 R40, [R2+UR48+0x200] ;  /* 0x000200300228083b */ /* 0x0008680008000200 */
[----:B------:R4:W1:Y:S02]  /*6e70*/  @P0 LDSM.16.M88.4 R48, [R0+0x200] ;  /* 0x000200000030083b */ /* 0x0008640000000200 */
.L_x_114:
[----:B------:R-:W-:Y:S05]  /*6e80*/  BSYNC B1 ;  /* 0x0000000000017941 */ /* 0x000fea0003800000 */
.L_x_113:
[----:B----4-:R-:W-:Y:S05]  /*6e90*/  VIADD R0, R34, 0x40 ;  /* 0x0000004022007836 */ /* 0x010fea0000000000 */
[----:B------:R-:W-:Y:S04]  /*6ea0*/  SHF.R.U32.HI R0, RZ, 0x15, R0 ;  /* 0x00000015ff007819 */ /* 0x000fe80000011600 */
[----:B------:R-:W-:Y:S11]  /*6eb0*/  LOP3.LUT P0, RZ, R0, 0x3, R65, 0x48, !PT ;  /* 0x0000000300ff7812 */ /* 0x000ff60007804841 */
[----:B------:R-:W-:Y:S02]  /*6ec0*/  @!UPT UIADD3 URZ, UPT, UPT, URZ, URZ, URZ ;  /* 0x000000fffffff290 */ /* 0x000fe4000fffe0ff */
        /* <DEDUP_REMOVED lines=8> */
[----:B------:R-:W3:Y:S01]  /*6f50*/  LDCU.64 UR4, c[0x4][0x10] ;  /* 0x01000200ff0477ac */ /* 0x000ee20008000a00 */
[----:B----4-:R-:W-:Y:S01]  /*6f60*/  MOV R5, UR9 ;  /* 0x0000000900057c02 */ /* 0x010fe20008000f00 */
[----:B--2---:R-:W-:Y:S01]  /*6f70*/  IMAD.U32 R4, RZ, RZ, UR8 ;  /* 0x00000008ff047e24 */ /* 0x004fe2000f8e00ff */
[----:B-----5:R-:W-:Y:S01]  /*6f80*/  MOV R7, UR7 ;  /* 0x0000000700077c02 */ /* 0x020fe20008000f00 */
[----:B------:R-:W-:Y:S01]  /*6f90*/  IMAD.U32 R6, RZ, RZ, UR6 ;  /* 0x00000006ff067e24 */ /* 0x000fe2000f8e00ff */
[----:B---3--:R-:W-:Y:S01]  /*6fa0*/  MOV R11, UR5 ;  /* 0x00000005000b7c02 */ /* 0x008fe20008000f00 */
[----:B------:R-:W-:Y:S02]  /*6fb0*/  IMAD.U32 R10, RZ, RZ, UR4 ;  /* 0x00000004ff0a7e24 */ /* 0x000fe4000f8e00ff */
[----:B------:R-:W-:Y:S07]  /*6fc0*/  LEPC R20, `(.L_x_118) ;  /* 0x000000001014794e */ /* 0x000fee0000000000 */
[----:B-1----:R-:W-:Y:S05]  /*6fd0*/  CALL.ABS.NOINC R2 ;  /* 0x0000000002007343 */ /* 0x002fea0003c00000 */
.L_x_118:
        /* <DEDUP_REMOVED lines=8> */
[----:B--2---:R-:W-:Y:S01]  /*7060*/  MOV R83, UR37 ;  /* 0x0000002500537c02 */ /* 0x004fe20008000f00 */
[----:B------:R-:W-:Y:S01]  /*7070*/  HADD2.F32 R37, -RZ, R48.H0_H0 ;  /* 0x20000030ff257230 */ /* 0x000fe20000004100 */
[----:B------:R-:W-:Y:S01]  /*7080*/  @P6 LEA R38, R38, UR48, 0x3 ;  /* 0x0000003026266c11 */ /* 0x000fe2000f8e18ff */
[----:B------:R-:W-:Y:S01]  /*7090*/  BSSY.RECONVERGENT B0, `(.L_x_119) ;  /* 0x000004d000007945 */ /* 0x000fe20003800200 */
[----:B------:R-:W-:Y:S02]  /*70a0*/  LEA R88, R39, UR48, 0x3 ;  /* 0x0000003027587c11 */ /* 0x000fe4000f8e18ff */
[----:B------:R-:W-:Y:S01]  /*70b0*/  @P6 IADD3 R38, PT, PT, R38, 0xa0, RZ ;  /* 0x000000a026266810 */ /* 0x000fe20007ffe0ff */
[----:B------:R-:W1:Y:S03]  /*70c0*/  LDTM.16dp256bit.x4 R4, tmem[UR4+0x40] ;  /* 0x00004004000479ee */ /* 0x000e660008120000 */
[----:B------:R-:W-:Y:S02]  /*70d0*/  @P6 PRMT R38, R83, 0x654, R38 ;  /* 0x0000065453266816 */ /* 0x000fe40000000026 */
[----:B------:R-:W-:Y:S01]  /*70e0*/  @P6 SHF.L.U32 R83, R70, 0x1f, RZ ;  /* 0x0000001f46536819 */ /* 0x000fe200000006ff */
        /* <DEDUP_REMOVED lines=71> */
.L_x_120:
[----:B------:R-:W-:Y:S05]  /*7560*/  BSYNC.RECONVERGENT B0 ;  /* 0x0000000000007941 */ /* 0x000fea0003800200 */
.L_x_119:
        /* <DEDUP_REMOVED lines=19> */
.L_x_124:
[----:B------:R-:W-:Y:S05]  /*76a0*/  BSYNC B0 ;  /* 0x0000000000007941 */ /* 0x000fea0003800000 */
.L_x_123:
[----:B------:R-:W-:Y:S11]  /*76b0*/  ISETP.NE.AND P0, PT, R82, RZ, PT ;  /* 0x000000ff5200720c */ /* 0x000ff60003f05270 */
[----:B------:R-:W-:Y:S02]  /*76c0*/  @!UPT UIADD3 URZ, UPT, UPT, URZ, URZ, URZ ;  /* 0x000000fffffff290 */ /* 0x000fe4000fffe0ff */
[----:B------:R-:W-:Y:S05]  /*76d0*/  @P0 WARPSYNC.ALL ;  /* 0x0000000000000948 */ /* 0x000fea0003800000 */
[----:B------:R4:W1:Y:S04]  /*76e0*/  @P0 LDSM.16.M88.4 R40, [R39+UR48+0x200] ;  /* 0x000200302728083b */ /* 0x0008680008000200 */
[----:B------:R4:W1:Y:S02]  /*76f0*/  @P0 LDSM.16.M88.4 R48, [R0+0x200] ;  /* 0x000200000030083b */ /* 0x0008640000000200 */
.L_x_122:
[----:B------:R-:W-:Y:S05]  /*7700*/  BSYNC B1 ;  /* 0x0000000000017941 */ /* 0x000fea0003800000 */
.L_x_121:
[----:B----4-:R-:W-:Y:S05]  /*7710*/  VIADD R0, R34, 0x60 ;  /* 0x0000006022007836 */ /* 0x010fea0000000000 */
[----:B------:R-:W-:Y:S04]  /*7720*/  SHF.R.U32.HI R0, RZ, 0x15, R0 ;  /* 0x00000015ff007819 */ /* 0x000fe80000011600 */
[----:B------:R-:W-:Y:S11]  /*7730*/  LOP3.LUT P0, RZ, R0, 0x3, R65, 0x48, !PT ;  /* 0x0000000300ff7812 */ /* 0x000ff60007804841 */
[----:B------:R-:W-:Y:S02]  /*7740*/  @!UPT UIADD3 URZ, UPT, UPT, URZ, URZ, URZ ;  /* 0x000000fffffff290 */ /* 0x000fe4000fffe0ff */
[----:B------:R-:W-:Y:S05]  /*7750*/  @!P0 BRA `(.L_x_126) ;  /* 0x0000000000408947 */ /* 0x000fea0003800000 */
[----:B------:R-:W4:Y:S01]  /*7760*/  LDCU.64 UR8, c[0x4][0x70] ;  /* 0x01000e00ff0877ac */ /* 0x000f220008000a00 */
[----:B--2---:R-:W-:Y:S01]  /*7770*/  MOV R3, 0x0 ;  /* 0x0000000000037802 */ /* 0x004fe20000000f00 */
[----:B------:R-:W-:Y:S02]  /*7780*/  HFMA2 R12, -RZ, RZ, 0, 5.9604644775390625e-08 ;  /* 0x00000001ff0c7431 */ /* 0x000fe400000001ff */
[----:B------:R-:W-:Y:S02]  /*7790*/  IMAD.MOV.U32 R8, RZ, RZ, 0x192 ;  /* 0x00000192ff087424 */ /* 0x000fe400078e00ff */
[----:B------:R-:W-:Y:S01]  /*77a0*/  IMAD.MOV.U32 R13, RZ, RZ, RZ ;  /* 0x000000ffff0d7224 */ /* 0x000fe200078e00ff */
[----:B------:R-:W2:Y:S01]  /*77b0*/  LDCU.64 UR6, c[0x4][0x78] ;  /* 0x01000f00ff0677ac */ /* 0x000ea20008000a00 */
[----:B------:R-:W1:Y:S01]  /*77c0*/  LDC.64 R2, c[0x4][R3] ;  /* 0x0100000003027b82 */ /* 0x000e620000000a00 */
[----:B------:R-:W5:Y:S01]  /*77d0*/  LDCU.64 UR4, c[0x4][0x10] ;  /* 0x01000200ff0477ac */ /* 0x000f620008000a00 */
[----:B----4-:R-:W-:Y:S01]  /*77e0*/  MOV R5, UR9 ;  /* 0x0000000900057c02 */ /* 0x010fe20008000f00 */
[----:B------:R-:W-:Y:S01]  /*77f0*/  IMAD.U32 R4, RZ, RZ, UR8 ;  /* 0x00000008ff047e24 */ /* 0x000fe2000f8e00ff */
[----:B--2---:R-:W-:Y:S01]  /*7800*/  MOV R7, UR7 ;  /* 0x0000000700077c02 */ /* 0x004fe20008000f00 */
[----:B------:R-:W-:Y:S01]  /*7810*/  IMAD.U32 R6, RZ, RZ, UR6 ;  /* 0x00000006ff067e24 */ /* 0x000fe2000f8e00ff */
[----:B-----5:R-:W-:Y:S01]  /*7820*/  MOV R11, UR5 ;  /* 0x00000005000b7c02 */ /* 0x020fe20008000f00 */
[----:B------:R-:W-:Y:S02]  /*7830*/  IMAD.U32 R10, RZ, RZ, UR4 ;  /* 0x00000004ff0a7e24 */ /* 0x000fe4000f8e00ff */
[----:B------:R-:W-:Y:S07]  /*7840*/  LEPC R20, `(.L_x_126) ;  /* 0x000000001014794e */ /* 0x000fee0000000000 */
[----:B-1-3--:R-:W-:Y:S05]  /*7850*/  CALL.ABS.NOINC R2 ;  /* 0x0000000002007343 */ /* 0x00afea0003c00000 */
.L_x_126:
[----:B------:R-:W-:Y:S01]  /*7860*/  ISETP.NE.AND P0, PT, R72, RZ, PT ;  /* 0x000000ff4800720c */ /* 0x000fe20003f05270 */
[----:B------:R-:W-:Y:S05]  /*7870*/  WARPSYNC.ALL ;  /* 0x0000000000007948 */ /* 0x000fea0003800000 */
[----:B------:R-:W-:Y:S01]  /*7880*/  R2UR UR4, R34 ;  /* 0x00000000220472ca */ /* 0x000fe200000e0000 */
[--C-:B-1----:R-:W-:Y:S01]  /*7890*/  HADD2.F32 R20, -RZ, R40.reuse.H0_H0 ;  /* 0x20000028ff147230 */ /* 0x102fe20000004100 */
[----:B------:R-:W-:Y:S01]  /*78a0*/  R2UR UR5, R79 ;  /* 0x000000004f0572ca */ /* 0x000fe200000e0000 */
[----:B------:R-:W-:Y:S01]  /*78b0*/  HADD2.F32 R36, -RZ, R40.H1_H1 ;  /* 0x30000028ff247230 */ /* 0x000fe20000004100 */
[----:B------:R-:W-:Y:S01]  /*78c0*/  BSSY.RECONVERGENT B0, `(.L_x_127) ;  /* 0x000004f000007945 */ /* 0x000fe20003800200 */
[--C-:B------:R-:W-:Y:S02]  /*78d0*/  HADD2.F32 R21, -RZ, R41.reuse.H0_H0 ;  /* 0x20000029ff157230 */ /* 0x100fe40000004100 */
[----:B------:R-:W-:Y:S02]  /*78e0*/  HADD2.F32 R38, -RZ, R41.H1_H1 ;  /* 0x30000029ff267230 */ /* 0x000fe40000004100 */
[--C-:B------:R-:W-:Y:S02]  /*78f0*/  HADD2.F32 R37, -RZ, R42.reuse.H0_H0 ;  /* 0x2000002aff257230 */ /* 0x100fe40000004100 */
[----:B------:R-:W-:Y:S02]  /*7900*/  HADD2.F32 R40, -RZ, R42.H1_H1 ;  /* 0x3000002aff287230 */ /* 0x000fe40000004100 */
[----:B------:R-:W1:Y:S01]  /*7910*/  LDTM.16dp256bit.x4 R4, tmem[UR4+0x60] ;  /* 0x00006004000479ee */ /* 0x000e620008120000 */
[----:B------:R-:W-:Y:S01]  /*7920*/  NOP ;  /* 0x0000000000007918 */ /* 0x000fe20000000000 */
[----:B------:R-:W-:Y:S01]  /*7930*/  UIADD3 UR5, UPT, UPT, UR5, 0x110, URZ ;  /* 0x0000011005057890 */ /* 0x000fe2000fffe0ff */
[--C-:B------:R-:W-:Y:S02]  /*7940*/  HADD2.F32 R39, -RZ, R43.reuse.H0_H0 ;  /* 0x2000002bff277230 */ /* 0x100fe40000004100 */
[----:B------:R-:W-:Y:S01]  /*7950*/  HADD2.F32 R41, -RZ, R43.H1_H1 ;  /* 0x3000002bff297230 */ /* 0x000fe20000004100 */
[----:B------:R-:W-:Y:S01]  /*7960*/  UPRMT UR5, UR37, 0x654, UR5 ;  /* 0x0000065425057896 */ /* 0x000fe20008000005 */
[--C-:B------:R-:W-:Y:S02]  /*7970*/  HADD2.F32 R42, -RZ, R48.reuse.H0_H0 ;  /* 0x20000030ff2a7230 */ /* 0x100fe40000004100 */
[----:B------:R-:W-:Y:S02]  /*7980*/  HADD2.F32 R43, -RZ, R48.H1_H1 ;  /* 0x30000030ff2b7230 */ /* 0x000fe40000004100 */
[--C-:B------:R-:W-:Y:S02]  /*7990*/  HADD2.F32 R44, -RZ, R49.reuse.H0_H0 ;  /* 0x20000031ff2c7230 */ /* 0x100fe40000004100 */
[----:B------:R-:W-:Y:S02]  /*79a0*/  HADD2.F32 R46, -RZ, R49.H1_H1 ;  /* 0x30000031ff2e7230 */ /* 0x000fe40000004100 */
[----:B-1----:R-:W-:Y:S01]  /*79b0*/  SYNCS.ARRIVE.TRANS64.RED.A1T0 RZ, [UR5], RZ ;  /* 0x000000ffffff79a7 */ /* 0x002fe20008100405 */
[--C-:B------:R-:W-:Y:S02]  /*79c0*/  HADD2.F32 R45, -RZ, R50.reuse.H0_H0 ;  /* 0x20000032ff2d7230 */ /* 0x100fe40000004100 */
[----:B------:R-:W-:Y:S02]  /*79d0*/  HADD2.F32 R48, -RZ, R50.H1_H1 ;  /* 0x30000032ff307230 */ /* 0x000fe40000004100 */
[--C-:B------:R-:W-:Y:S02]  /*79e0*/  HADD2.F32 R47, -RZ, R51.reuse.H0_H0 ;  /* 0x20000033ff2f7230 */ /* 0x100fe40000004100 */
[----:B------:R-:W-:Y:S02]  /*79f0*/  HADD2.F32 R50, -RZ, R51.H1_H1 ;  /* 0x30000033ff327230 */ /* 0x000fe40000004100 */
[C---:B------:R-:W-:Y:S01]  /*7a00*/  FMUL R4, R33.reuse, R4 ;  /* 0x0000000421047220 */ /* 0x040fe20000400000 */
[C---:B------:R-:W-:Y:S01]  /*7a10*/  FMUL R5, R33.reuse, R5 ;  /* 0x0000000521057220 */ /* 0x040fe20000400000 */
[C---:B------:R-:W-:Y:S01]  /*7a20*/  FMUL R6, R33.reuse, R6 ;  /* 0x0000000621067220 */ /* 0x040fe20000400000 */
[----:B------:R-:W-:Y:S01]  /*7a30*/  FMUL R7, R33, R7 ;  /* 0x0000000721077220 */ /* 0x000fe20000400000 */
[C---:B------:R-:W-:Y:S01]  /*7a40*/  FFMA R4, R35.reuse, R20, R4 ;  /* 0x0000001423047223 */ /* 0x040fe20000000004 */
[C---:B------:R-:W-:Y:S01]  /*7a50*/  FFMA R5, R35.reuse, R36, R5 ;  /* 0x0000002423057223 */ /* 0x040fe20000000005 */
[C---:B------:R-:W-:Y:S01]  /*7a60*/  FFMA R6, R35.reuse, R21, R6 ;  /* 0x0000001523067223 */ /* 0x040fe20000000006 */
[----:B------:R-:W-:Y:S01]  /*7a70*/  FFMA R7, R35, R38, R7 ;  /* 0x0000002623077223 */ /* 0x000fe20000000007 */
[C---:B------:R-:W-:Y:S01]  /*7a80*/  FMUL R8, R33.reuse, R8 ;  /* 0x0000000821087220 */ /* 0x040fe20000400000 */
[----:B------:R-:W-:Y:S01]  /*7a90*/  FMUL R9, R33, R9 ;  /* 0x0000000921097220 */ /* 0x000fe20000400000 */
[----:B---3--:R-:W-:Y:S01]  /*7aa0*/  F2FP.F16.F32.PACK_AB R80, R5, R4 ;  /* 0x000000040550723e */ /* 0x008fe200000000ff */
[----:B------:R-:W-:Y:S01]  /*7ab0*/  FMUL R0, R33, R10 ;  /* 0x0000000a21007220 */ /* 0x000fe20000400000 */
[----:B------:R-:W-:Y:S01]  /*7ac0*/  F2FP.F16.F32.PACK_AB R81, R7, R6 ;  /* 0x000000060751723e */ /* 0x000fe200000000ff */
[C---:B------:R-:W-:Y:S01]  /*7ad0*/  FFMA R8, R35.reuse, R37, R8 ;  /* 0x0000002523087223 */ /* 0x040fe20000000008 */
[----:B------:R-:W-:Y:S01]  /*7ae0*/  FFMA R9, R35, R40, R9 ;  /* 0x0000002823097223 */ /* 0x000fe20000000009 */
[C---:B------:R-:W-:Y:S01]  /*7af0*/  FMUL R2, R33.reuse, R11 ;  /* 0x0000000b21027220 */ /* 0x040fe20000400000 */
[C---:B--2---:R-:W-:Y:S01]  /*7b00*/  FMUL R3, R33.reuse, R12 ;  /* 0x0000000c21037220 */ /* 0x044fe20000400000 */
[----:B------:R-:W-:Y:S01]  /*7b10*/  FMUL R10, R33, R13 ;  /* 0x0000000d210a7220 */ /* 0x000fe20000400000 */
[----:B------:R-:W-:Y:S01]  /*7b20*/  FFMA R0, R35, R39, R0 ;  /* 0x0000002723007223 */ /* 0x000fe20000000000 */
        /* <DEDUP_REMOVED lines=40> */
.L_x_128:
[----:B------:R-:W-:Y:S05]  /*7db0*/  BSYNC.RECONVERGENT B0 ;  /* 0x0000000000007941 */ /* 0x000fea0003800200 */
.L_x_127:
[----:B------:R-:W-:Y:S01]  /*7dc0*/  BAR.SYNC.DEFER_BLOCKING 0x1, 0x80 ;  /* 0x0042000000007b1d */ /* 0x000fe20000010000 */
[----:B------:R-:W-:Y:S01]  /*7dd0*/  UISETP.NE.AND UP0, UPT, UR49, -0x4, UPT ;  /* 0xfffffffc3100788c */ /* 0x000fe2000bf05270 */
[----:B------:R-:W-:Y:S08]  /*7de0*/  IADD3 R0, PT, PT, R30, 0x1, RZ ;  /* 0x000000011e007810 */ /* 0x000ff00007ffe0ff */
[----:B------:R-:W-:Y:S05]  /*7df0*/  BRA.U !UP0, `(.L_x_129) ;  /* 0x0000000108287547 */ /* 0x000fea000b800000 */
[----:B------:R-:W-:Y:S01]  /*7e00*/  ISETP.NE.AND P0, PT, R76, RZ, PT ;  /* 0x000000ff4c00720c */ /* 0x000fe20003f05270 */
[----:B------:R-:W-:Y:S01]  /*7e10*/  IMAD.U32 R3, RZ, RZ, UR51 ;  /* 0x00000033ff037e24 */ /* 0x000fe2000f8e00ff */
[----:B------:R-:W-:Y:S01]  /*7e20*/  UIADD3 UR51, UPT, UPT, UR51, 0x1, URZ ;  /* 0x0000000133337890 */ /* 0x000fe2000fffe0ff */
[----:B------:R-:W-:Y:S03]  /*7e30*/  IMAD.U32 R2, RZ, RZ, UR37 ;  /* 0x00000025ff027e24 */ /* 0x000fe6000f8e00ff */
[----:B------:R-:W-:Y:S04]  /*7e40*/  UISETP.NE.AND UP0, UPT, UR51, 0x4, UPT ;  /* 0x000000043300788c */ /* 0x000fe8000bf05270 */
[----:B------:R-:W-:Y:S03]  /*7e50*/  USEL UR51, UR51, URZ, UP0 ;  /* 0x000000ff33337287 */ /* 0x000fe60008000000 */
[----:B------:R-:W-:Y:S05]  /*7e60*/  @P0 LEA R3, R3, UR48, 0x3 ;  /* 0x0000003003030c11 */ /* 0x000fea000f8e18ff */
[----:B------:R-:W-:Y:S05]  /*7e70*/  @P0 VIADD R3, R3, 0xa0 ;  /* 0x000000a003030836 */ /* 0x000fea0000000000 */
[----:B------:R-:W-:Y:S04]  /*7e80*/  @P0 PRMT R2, R2, 0x654, R3 ;  /* 0x0000065402020816 */ /* 0x000fe80000000003 */
[----:B------:R2:W-:Y:S03]  /*7e90*/  @P0 SYNCS.ARRIVE.TRANS64.RED.A1T0 RZ, [R2+URZ], RZ ;  /* 0x000000ff02ff09a7 */ /* 0x0005e600081004ff */
.L_x_129:
[----:B------:R-:W-:Y:S01]  /*7ea0*/  ISETP.NE.AND P2, PT, R73, RZ, PT ;  /* 0x000000ff4900720c */ /* 0x000fe20003f45270 */
[----:B------:R-:W-:Y:S01]  /*7eb0*/  UIADD3 UR49, UPT, UPT, UR49, 0x4, URZ ;  /* 0x0000000431317890 */ /* 0x000fe2000fffe0ff */
[----:B------:R-:W-:Y:S01]  /*7ec0*/  ISETP.NE.AND P0, PT, R75, 0x2, PT ;  /* 0x000000024b00780c */ /* 0x000fe20003f05270 */
[----:B------:R-:W-:Y:S01]  /*7ed0*/  IMAD.IADD R20, R29, 0x1, R58 ;  /* 0x000000011d147824 */ /* 0x000fe200078e023a */
[----:B------:R-:W-:Y:S01]  /*7ee0*/  ISETP.NE.AND P1, PT, R0, 0x4, PT ;  /* 0x000000040000780c */ /* 0x000fe20003f25270 */
[----:B------:R-:W-:Y:S01]  /*7ef0*/  IMAD.IADD R21, R31, 0x1, R60 ;  /* 0x000000011f157824 */ /* 0x000fe200078e023c */
[----:B------:R-:W-:Y:S02]  /*7f00*/  SEL R3, RZ, 0x1, P0 ;  /* 0x00000001ff037807 */ /* 0x000fe40000000000 */
[----:B--2---:R-:W-:Y:S02]  /*7f10*/  SEL R2, RZ, 0x1, P1 ;  /* 0x00000001ff027807 */ /* 0x004fe40000800000 */
[----:B------:R-:W-:Y:S02]  /*7f20*/  LOP3.LUT R68, R68, R3, RZ, 0x3c, !PT ;  /* 0x0000000344447212 */ /* 0x000fe400078e3cff */
[----:B------:R-:W-:Y:S02]  /*7f30*/  LOP3.LUT R69, R69, R2, RZ, 0x3c, !PT ;  /* 0x0000000245457212 */ /* 0x000fe400078e3cff */
[----:B------:R-:W-:Y:S02]  /*7f40*/  @P2 R2UR UR36, R67 ;  /* 0x00000000432422ca */ /* 0x000fe400000e0000 */
[----:B------:R-:W-:Y:S02]  /*7f50*/  SEL R75, R75, RZ, P0 ;  /* 0x000000ff4b4b7207 */ /* 0x000fe40000000000 */
[----:B------:R-:W-:Y:S01]  /*7f60*/  SEL R30, R0, RZ, P1 ;  /* 0x000000ff001e7207 */ /* 0x000fe20000800000 */
[----:B------:R-:W-:Y:S10]  /*7f70*/  @P2 BRA `(.L_x_130) ;  /* 0xffffffd000182947 */ /* 0x000ff4000383ffff */
[----:B------:R-:W-:-:S09]  /*7f80*/  UISETP.NE.AND UP0, UPT, UR50, URZ, UPT ;  /* 0x000000ff3200728c */ /* 0x000fd2000bf05270 */
[----:B------:R-:W-:Y:S05]  /*7f90*/  BRA.U !UP0, `(.L_x_131) ;  /* 0x0000000108487547 */ /* 0x000fea000b800000 */
[----:B------:R-:W2:Y:S02]  /*7fa0*/  LDCU.64 UR4, c[0x0][0x890] ;  /* 0x00011200ff0477ac */ /* 0x000ea40008000a00 */
[----:B--2---:R-:W-:-:S04]  /*7fb0*/  UISETP.NE.U32.AND UP0, UPT, UR4, URZ, UPT ;  /* 0x000000ff0400728c */ /* 0x004fc8000bf05070 */
[----:B------:R-:W-:-:S09]  /*7fc0*/  UISETP.NE.AND.EX UP0, UPT, UR5, URZ, UPT, UP0 ;  /* 0x000000ff0500728c */ /* 0x000fd2000bf05300 */
[----:B------:R-:W-:Y:S05]  /*7fd0*/  BRA.U UP0, `(.L_x_132) ;  /* 0x00000001000c7547 */ /* 0x000fea000b800000 */
[----:B------:R-:W-:-:S13]  /*7fe0*/  FSETP.NEU.AND P0, PT, R35, RZ, PT ;  /* 0x000000ff2300720b */ /* 0x000fda0003f0d000 */
[----:B------:R-:W-:Y:S05]  /*7ff0*/  @!P0 EXIT ;  /* 0x000000000000894d */ /* 0x000fea0003800000 */
[----:B------:R-:W-:Y:S05]  /*8000*/  BRA `(.L_x_131) ;  /* 0x00000000002c7947 */ /* 0x000fea0003800000 */
.L_x_132:
[----:B------:R-:W-:Y:S01]  /*8010*/  ISETP.NE.AND P0, PT, R74, RZ, PT ;  /* 0x000000ff4a00720c */ /* 0x000fe20003f05270 */
[----:B------:R-:W-:-:S12]  /*8020*/  BSSY.RECONVERGENT B0, `(.L_x_131) ;  /* 0x0000009000007945 */ /* 0x000fd80003800200 */
[----:B------:R-:W-:Y:S05]  /*8030*/  @P0 BRA `(.L_x_133) ;  /* 0x0000000000140947 */ /* 0x000fea0003800000 */
[----:B------:R-:W2:Y:S02]  /*8040*/  LDCU.64 UR4, c[0x0][0x888] ;  /* 0x00011100ff0477ac */ /* 0x000ea40008000a00 */
[----:B--2---:R-:W-:-:S04]  /*8050*/  ISETP.NE.U32.AND P0, PT, RZ, UR4, PT ;  /* 0x00000004ff007c0c */ /* 0x004fc8000bf05070 */
[----:B------:R-:W-:-:S13]  /*8060*/  ISETP.NE.AND.EX P0, PT, RZ, UR5, PT, P0 ;  /* 0x00000005ff007c0c */ /* 0x000fda000bf05300 */
[----:B------:R-:W-:Y:S05]  /*8070*/  @!P0 EXIT ;  /* 0x000000000000894d */ /* 0x000fea0003800000 */
[----:B------:R-:W-:Y:S05]  /*8080*/  BRA `(.L_x_134) ;  /* 0x0000000000087947 */ /* 0x000fea0003800000 */
.L_x_133:
[----:B------:R-:W-:-:S13]  /*8090*/  FSETP.NEU.AND P0, PT, R35, RZ, PT ;  /* 0x000000ff2300720b */ /* 0x000fda0003f0d000 */
[----:B------:R-:W-:Y:S05]  /*80a0*/  @!P0 EXIT ;  /* 0x000000000000894d */ /* 0x000fea0003800000 */
.L_x_134:
[----:B------:R-:W-:Y:S05]  /*80b0*/  BSYNC.RECONVERGENT B0 ;  /* 0x0000000000007941 */ /* 0x000fea0003800200 */
.L_x_131:
[----:B------:R-:W-:Y:S01]  /*80c0*/  ULEA UR4, UR51, UR48, 0x3 ;  /* 0x0000003033047291 */ /* 0x000fe2000f8e18ff */
[----:B------:R-:W-:-:S04]  /*80d0*/  DEPBAR.LE SB0, 0x0 ;  /* 0x000080000000791a */ /* 0x000fc80000000000 */
[----:B------:R-:W-:-:S04]  /*80e0*/  UIADD3 UR4, UPT, UPT, UR4, 0xa0, URZ ;  /* 0x000000a004047890 */ /* 0x000fc8000fffe0ff */
[----:B------:R-:W-:-:S09]  /*80f0*/  UPRMT UR4, UR37, 0x654, UR4 ;  /* 0x0000065425047896 */ /* 0x000fd20008000004 */
[----:B------:R-:W-:Y:S01]  /*8100*/  SYNCS.ARRIVE.TRANS64.RED.A1T0 RZ, [UR4], RZ ;  /* 0x000000ffffff79a7 */ /* 0x000fe20008100404 */
[----:B------:R-:W-:Y:S05]  /*8110*/  EXIT ;  /* 0x000000000000794d */ /* 0x000fea0003800000 */
.L_x_19:
[----:B--2---:R2:W1:Y:S02]  /*8120*/  SYNCS.PHASECHK.TRANS64.TRYWAIT P0, [R3+URZ+0x140], R2 ;  /* 0x00014002030075a7 */ /* 0x00446400080011ff */
[----:B-1----:R-:W-:Y:S05]  /*8130*/  @!P0 NANOSLEEP.SYNCS 0x989680 ;  /* 0x009896800000895d */ /* 0x002fea0003900000 */
[----:B------:R-:W1:Y:S02]  /*8140*/  @!P0 SYNCS.PHASECHK.TRANS64 P0, [R3+URZ+0x140], R2 ;  /* 0x00014002030085a7 */ /* 0x000e6400080010ff */
[----:B-1----:R-:W-:Y:S05]  /*8150*/  @!P0 BRA `(.L_x_19) ;  /* 0xfffffffc00f08947 */ /* 0x002fea000383ffff */
[----:B------:R-:W-:Y:S05]  /*8160*/  BRA `(.L_x_135) ;  /* 0xffffff9400407947 */ /* 0x000fea000383ffff */
.L_x_22:
[----:B-1----:R-:W-:-:S07]  /*8170*/  MOV R2, UR33 ;  /* 0x0000002100027c02 */ /* 0x002fce0008000f00 */
.L_x_136:
[----:B-1----:R1:W2:Y:S02]  /*8180*/  SYNCS.PHASECHK.TRANS64.TRYWAIT P0, [R2+URZ+0x40], R5 ;  /* 0x00004005020075a7 */ /* 0x0022a400080011ff */
[----:B--2---:R-:W-:Y:S05]  /*8190*/  @!P0 NANOSLEEP.SYNCS 0x989680 ;  /* 0x009896800000895d */ /* 0x004fea0003900000 */
[----:B------:R-:W2:Y:S02]  /*81a0*/  @!P0 SYNCS.PHASECHK.TRANS64 P0, [R2+URZ+0x40], R5 ;  /* 0x00004005020085a7 */ /* 0x000ea400080010ff */
[----:B--2---:R-:W-:Y:S05]  /*81b0*/  @!P0 BRA `(.L_x_136) ;  /* 0xfffffffc00f08947 */ /* 0x004fea000383ffff */
[----:B------:R-:W-:Y:S05]  /*81c0*/  BRA `(.L_x_21) ;  /* 0xffffff9400907947 */ /* 0x000fea000383ffff */
.L_x_28:
[----:B-1----:R-:W-:-:S07]  /*81d0*/  MOV R2, UR17 ;  /* 0x0000001100027c02 */ /* 0x002fce0008000f00 */
.L_x_137:
[----:B-1----:R1:W2:Y:S02]  /*81e0*/  SYNCS.PHASECHK.TRANS64.TRYWAIT P0, [R2+URZ+0x40], R5 ;  /* 0x00004005020075a7 */ /* 0x0022a400080011ff */
[----:B--2---:R-:W-:Y:S05]  /*81f0*/  @!P0 NANOSLEEP.SYNCS 0x989680 ;  /* 0x009896800000895d */ /* 0x004fea0003900000 */
[----:B------:R-:W2:Y:S02]  /*8200*/  @!P0 SYNCS.PHASECHK.TRANS64 P0, [R2+URZ+0x40], R5 ;  /* 0x00004005020085a7 */ /* 0x000ea400080010ff */
[----:B--2---:R-:W-:Y:S05]  /*8210*/  @!P0 BRA `(.L_x_137) ;  /* 0xfffffffc00f08947 */ /* 0x004fea000383ffff */
[----:B------:R-:W-:Y:S05]  /*8220*/  BRA `(.L_x_27) ;  /* 0xffffff9800387947 */ /* 0x000fea000383ffff */
.L_x_32:
[----:B-1----:R1:W2:Y:S02]  /*8230*/  SYNCS.PHASECHK.TRANS64.TRYWAIT P0, [R2+URZ+0xd0], R3 ;  /* 0x0000d003020075a7 */ /* 0x0022a400080011ff */
[----:B--2---:R-:W-:Y:S05]  /*8240*/  @!P0 NANOSLEEP.SYNCS 0x989680 ;  /* 0x009896800000895d */ /* 0x004fea0003900000 */
[----:B------:R-:W2:Y:S02]  /*8250*/  @!P0 SYNCS.PHASECHK.TRANS64 P0, [R2+URZ+0xd0], R3 ;  /* 0x0000d003020085a7 */ /* 0x000ea400080010ff */
[----:B--2---:R-:W-:Y:S05]  /*8260*/  @!P0 BRA `(.L_x_32) ;  /* 0xfffffffc00f08947 */ /* 0x004fea000383ffff */
[----:B------:R-:W-:Y:S05]  /*8270*/  BRA `(.L_x_138) ;  /* 0xffffff9800c87947 */ /* 0x000fea000383ffff */
.L_x_36:
[----:B----4-:R-:W-:-:S07]  /*8280*/  MOV R0, UR5 ;  /* 0x0000000500007c02 */ /* 0x010fce0008000f00 */
.L_x_139:
[----:B-1----:R1:W2:Y:S02]  /*8290*/  SYNCS.PHASECHK.TRANS64.TRYWAIT P0, [R0+URZ], R3 ;  /* 0x00000003000075a7 */ /* 0x0022a400080011ff */
[----:B--2---:R-:W-:Y:S05]  /*82a0*/  @!P0 NANOSLEEP.SYNCS 0x989680 ;  /* 0x009896800000895d */ /* 0x004fea0003900000 */
[----:B------:R-:W2:Y:S02]  /*82b0*/  @!P0 SYNCS.PHASECHK.TRANS64 P0, [R0+URZ], R3 ;  /* 0x00000003000085a7 */ /* 0x000ea400080010ff */
[----:B--2---:R-:W-:Y:S05]  /*82c0*/  @!P0 BRA `(.L_x_139) ;  /* 0xfffffffc00f08947 */ /* 0x004fea000383ffff */
[----:B------:R-:W-:Y:S05]  /*82d0*/  BRA `(.L_x_140) ;  /* 0xffffffa000387947 */ /* 0x000fea000383ffff */
.L_x_37:
[----:B----4-:R-:W-:-:S07]  /*82e0*/  MOV R0, UR5 ;  /* 0x0000000500007c02 */ /* 0x010fce0008000f00 */
.L_x_141:
[----:B-1----:R1:W2:Y:S02]  /*82f0*/  SYNCS.PHASECHK.TRANS64.TRYWAIT P0, [R0+URZ], R3 ;  /* 0x00000003000075a7 */ /* 0x0022a400080011ff */
[----:B--2---:R-:W-:Y:S05]  /*8300*/  @!P0 NANOSLEEP.SYNCS 0x989680 ;  /* 0x009896800000895d */ /* 0x004fea0003900000 */
[----:B------:R-:W2:Y:S02]  /*8310*/  @!P0 SYNCS.PHASECHK.TRANS64 P0, [R0+URZ], R3 ;  /* 0x00000003000085a7 */ /* 0x000ea400080010ff */
[----:B--2---:R-:W-:Y:S05]  /*8320*/  @!P0 BRA `(.L_x_141) ;  /* 0xfffffffc00f08947 */ /* 0x004fea000383ffff */
[----:B------:R-:W-:Y:S05]  /*8330*/  BRA `(.L_x_142) ;  /* 0xffffffa000447947 */ /* 0x000fea000383ffff */
.L_x_38:
[----:B----4-:R-:W-:-:S07]  /*8340*/  MOV R0, UR5 ;  /* 0x0000000500007c02 */ /* 0x010fce0008000f00 */
.L_x_143:
[----:B-1----:R1:W2:Y:S02]  /*8350*/  SYNCS.PHASECHK.TRANS64.TRYWAIT P0, [R0+URZ], R3 ;  /* 0x00000003000075a7 */ /* 0x0022a400080011ff */
[----:B--2---:R-:W-:Y:S05]  /*8360*/  @!P0 NANOSLEEP.SYNCS 0x989680 ;  /* 0x009896800000895d */ /* 0x004fea0003900000 */
[----:B------:R-:W2:Y:S02]  /*8370*/  @!P0 SYNCS.PHASECHK.TRANS64 P0, [R0+URZ], R3 ;  /* 0x00000003000085a7 */ /* 0x000ea400080010ff */
[----:B--2---:R-:W-:Y:S05]  /*8380*/  @!P0 BRA `(.L_x_143) ;  /* 0xfffffffc00f08947 */ /* 0x004fea000383ffff */
[----:B------:R-:W-:Y:S05]  /*8390*/  BRA `(.L_x_144) ;  /* 0xffffffa000507947 */ /* 0x000fea000383ffff */
.L_x_39:
[----:B----4-:R-:W-:-:S07]  /*83a0*/  MOV R0, UR5 ;  /* 0x0000000500007c02 */ /* 0x010fce0008000f00 */
.L_x_145:
[----:B-1----:R1:W2:Y:S02]  /*83b0*/  SYNCS.PHASECHK.TRANS64.TRYWAIT P0, [R0+URZ], R3 ;  /* 0x00000003000075a7 */ /* 0x0022a400080011ff */
[----:B--2---:R-:W-:Y:S05]  /*83c0*/  @!P0 NANOSLEEP.SYNCS 0x989680 ;  /* 0x009896800000895d */ /* 0x004fea0003900000 */
[----:B------:R-:W2:Y:S02]  /*83d0*/  @!P0 SYNCS.PHASECHK.TRANS64 P0, [R0+URZ], R3 ;  /* 0x00000003000085a7 */ /* 0x000ea400080010ff */
[----:B--2---:R-:W-:Y:S05]  /*83e0*/  @!P0 BRA `(.L_x_145) ;  /* 0xfffffffc00f08947 */ /* 0x004fea000383ffff */
[----:B------:R-:W-:Y:S05]  /*83f0*/  BRA `(.L_x_146) ;  /* 0xffffffa0005c7947 */ /* 0x000fea000383ffff */
.L_x_40:
[----:B----4-:R-:W-:-:S07]  /*8400*/  MOV R0, UR5 ;  /* 0x0000000500007c02 */ /* 0x010fce0008000f00 */
.L_x_147:
[----:B-1----:R1:W2:Y:S02]  /*8410*/  SYNCS.PHASECHK.TRANS64.TRYWAIT P0, [R0+URZ], R3 ;  /* 0x00000003000075a7 */ /* 0x0022a400080011ff */
[----:B--2---:R-:W-:Y:S05]  /*8420*/  @!P0 NANOSLEEP.SYNCS 0x989680 ;  /* 0x009896800000895d */ /* 0x004fea0003900000 */
[----:B------:R-:W2:Y:S02]  /*8430*/  @!P0 SYNCS.PHASECHK.TRANS64 P0, [R0+URZ], R3 ;  /* 0x00000003000085a7 */ /* 0x000ea400080010ff */
[----:B--2---:R-:W-:Y:S05]  /*8440*/  @!P0 BRA `(.L_x_147) ;  /* 0xfffffffc00f08947 */ /* 0x004fea000383ffff */
[----:B------:R-:W-:Y:S05]  /*8450*/  BRA `(.L_x_148) ;  /* 0xffffffa000687947 */ /* 0x000fea000383ffff */
.L_x_41:
[----:B----4-:R-:W-:-:S07]  /*8460*/  MOV R0, UR5 ;  /* 0x0000000500007c02 */ /* 0x010fce0008000f00 */
.L_x_149:
[----:B-1----:R1:W2:Y:S02]  /*8470*/  SYNCS.PHASECHK.TRANS64.TRYWAIT P0, [R0+URZ], R3 ;  /* 0x00000003000075a7 */ /* 0x0022a400080011ff */
[----:B--2---:R-:W-:Y:S05]  /*8480*/  @!P0 NANOSLEEP.SYNCS 0x989680 ;  /* 0x009896800000895d */ /* 0x004fea0003900000 */
[----:B------:R-:W2:Y:S02]  /*8490*/  @!P0 SYNCS.PHASECHK.TRANS64 P0, [R0+URZ], R3 ;  /* 0x00000003000085a7 */ /* 0x000ea400080010ff */
[----:B--2---:R-:W-:Y:S05]  /*84a0*/  @!P0 BRA `(.L_x_149) ;  /* 0xfffffffc00f08947 */ /* 0x004fea000383ffff */
[----:B------:R-:W-:Y:S05]  /*84b0*/  BRA `(.L_x_150) ;  /* 0xffffffa000747947 */ /* 0x000fea000383ffff */
.L_x_42:
[----:B----4-:R-:W-:-:S07]  /*84c0*/  MOV R0, UR5 ;  /* 0x0000000500007c02 */ /* 0x010fce0008000f00 */
.L_x_151:
[----:B-1----:R1:W2:Y:S02]  /*84d0*/  SYNCS.PHASECHK.TRANS64.TRYWAIT P0, [R0+URZ], R3 ;  /* 0x00000003000075a7 */ /* 0x0022a400080011ff */
[----:B--2---:R-:W-:Y:S05]  /*84e0*/  @!P0 NANOSLEEP.SYNCS 0x989680 ;  /* 0x009896800000895d */ /* 0x004fea0003900000 */
[----:B------:R-:W2:Y:S02]  /*84f0*/  @!P0 SYNCS.PHASECHK.TRANS64 P0, [R0+URZ], R3 ;  /* 0x00000003000085a7 */ /* 0x000ea400080010ff */
[----:B--2---:R-:W-:Y:S05]  /*8500*/  @!P0 BRA `(.L_x_151) ;  /* 0xfffffffc00f08947 */ /* 0x004fea000383ffff */
[----:B------:R-:W-:Y:S05]  /*8510*/  BRA `(.L_x_152) ;  /* 0xffffffa000807947 */ /* 0x000fea000383ffff */
.L_x_45:
[----:B-1----:R1:W2:Y:S02]  /*8520*/  SYNCS.PHASECHK.TRANS64.TRYWAIT P0, [R0+URZ+0x130], R5 ;  /* 0x00013005000075a7 */ /* 0x0022a400080011ff */
[----:B--2---:R-:W-:Y:S05]  /*8530*/  @!P0 NANOSLEEP.SYNCS 0x989680 ;  /* 0x009896800000895d */ /* 0x004fea0003900000 */
[----:B------:R-:W2:Y:S02]  /*8540*/  @!P0 SYNCS.PHASECHK.TRANS64 P0, [R0+URZ+0x130], R5 ;  /* 0x00013005000085a7 */ /* 0x000ea400080010ff */
[----:B--2---:R-:W-:Y:S05]  /*8550*/  @!P0 BRA `(.L_x_45) ;  /* 0xfffffffc00f08947 */ /* 0x004fea000383ffff */
[----:B------:R-:W-:Y:S05]  /*8560*/  BRA `(.L_x_153) ;  /* 0xffffffa000dc7947 */ /* 0x000fea000383ffff */
.L_x_46:
[----:B------:R-:W-:-:S07]  /*8570*/  MOV R0, UR5 ;  /* 0x0000000500007c02 */ /* 0x000fce0008000f00 */
.L_x_154:
[----:B-1----:R1:W2:Y:S02]  /*8580*/  SYNCS.PHASECHK.TRANS64.TRYWAIT P0, [R0+URZ+0xe0], R5 ;  /* 0x0000e005000075a7 */ /* 0x0022a400080011ff */
[----:B--2---:R-:W-:Y:S05]  /*8590*/  @!P0 NANOSLEEP.SYNCS 0x989680 ;  /* 0x009896800000895d */ /* 0x004fea0003900000 */
[----:B------:R-:W2:Y:S02]  /*85a0*/  @!P0 SYNCS.PHASECHK.TRANS64 P0, [R0+URZ+0xe0], R5 ;  /* 0x0000e005000085a7 */ /* 0x000ea400080010ff */
[----:B--2---:R-:W-:Y:S05]  /*85b0*/  @!P0 BRA `(.L_x_154) ;  /* 0xfffffffc00f08947 */ /* 0x004fea000383ffff */
[----:B------:R-:W-:Y:S05]  /*85c0*/  BRA `(.L_x_155) ;  /* 0xffffffa000ec7947 */ /* 0x000fea000383ffff */
.L_x_47:
[----:B-1----:R1:W2:Y:S02]  /*85d0*/  SYNCS.PHASECHK.TRANS64.TRYWAIT P1, [R0+URZ+0xd0], R5 ;  /* 0x0000d005000075a7 */ /* 0x0022a400080211ff */
[----:B--2---:R-:W-:Y:S05]  /*85e0*/  @!P1 NANOSLEEP.SYNCS 0x989680 ;  /* 0x009896800000995d */ /* 0x004fea0003900000 */
[----:B------:R-:W2:Y:S02]  /*85f0*/  @!P1 SYNCS.PHASECHK.TRANS64 P1, [R0+URZ+0xd0], R5 ;  /* 0x0000d005000095a7 */ /* 0x000ea400080210ff */
[----:B--2---:R-:W-:Y:S05]  /*8600*/  @!P1 BRA `(.L_x_47) ;  /* 0xfffffffc00f09947 */ /* 0x004fea000383ffff */
[----:B------:R-:W-:Y:S05]  /*8610*/  BRA `(.L_x_156) ;  /* 0xffffffa4001c7947 */ /* 0x000fea000383ffff */
.L_x_50:
[----:B------:R-:W-:-:S07]  /*8620*/  MOV R0, UR5 ;  /* 0x0000000500007c02 */ /* 0x000fce0008000f00 */
.L_x_157:
[----:B-1----:R1:W2:Y:S02]  /*8630*/  SYNCS.PHASECHK.TRANS64.TRYWAIT P0, [R0+URZ+0xe0], R3 ;  /* 0x0000e003000075a7 */ /* 0x0022a400080011ff */
[----:B--2---:R-:W-:Y:S05]  /*8640*/  @!P0 NANOSLEEP.SYNCS 0x989680 ;  /* 0x009896800000895d */ /* 0x004fea0003900000 */
[----:B------:R-:W2:Y:S02]  /*8650*/  @!P0 SYNCS.PHASECHK.TRANS64 P0, [R0+URZ+0xe0], R3 ;  /* 0x0000e003000085a7 */ /* 0x000ea400080010ff */
[----:B--2---:R-:W-:Y:S05]  /*8660*/  @!P0 BRA `(.L_x_157) ;  /* 0xfffffffc00f08947 */ /* 0x004fea000383ffff */
[----:B------:R-:W-:Y:S05]  /*8670*/  BRA `(.L_x_49) ;  /* 0xffffffa400707947 */ /* 0x000fea000383ffff */
.L_x_57:
[----:B-1----:R1:W2:Y:S02]  /*8680*/  SYNCS.PHASECHK.TRANS64.TRYWAIT P1, [R0+URZ+0xd0], R5 ;  /* 0x0000d005000075a7 */ /* 0x0022a400080211ff */
[----:B--2---:R-:W-:Y:S05]  /*8690*/  @!P1 NANOSLEEP.SYNCS 0x989680 ;  /* 0x009896800000995d */ /* 0x004fea0003900000 */
[----:B------:R-:W2:Y:S02]  /*86a0*/  @!P1 SYNCS.PHASECHK.TRANS64 P1, [R0+URZ+0xd0], R5 ;  /* 0x0000d005000095a7 */ /* 0x000ea400080210ff */
[----:B--2---:R-:W-:Y:S05]  /*86b0*/  @!P1 BRA `(.L_x_57) ;  /* 0xfffffffc00f09947 */ /* 0x004fea000383ffff */
[----:B------:R-:W-:Y:S05]  /*86c0*/  BRA `(.L_x_158) ;  /* 0xffffffa800e07947 */ /* 0x000fea000383ffff */
.L_x_58:
[----:B------:R-:W-:-:S07]  /*86d0*/  MOV R3, UR7 ;  /* 0x0000000700037c02 */ /* 0x000fce0008000f00 */
.L_x_159:
[----:B-1----:R1:W2:Y:S02]  /*86e0*/  SYNCS.PHASECHK.TRANS64.TRYWAIT P0, [R3+URZ+0x110], R0 ;  /* 0x00011000030075a7 */ /* 0x0022a400080011ff */
[----:B--2---:R-:W-:Y:S05]  /*86f0*/  @!P0 NANOSLEEP.SYNCS 0x989680 ;  /* 0x009896800000895d */ /* 0x004fea0003900000 */
[----:B------:R-:W2:Y:S02]  /*8700*/  @!P0 SYNCS.PHASECHK.TRANS64 P0, [R3+URZ+0x110], R0 ;  /* 0x00011000030085a7 */ /* 0x000ea400080010ff */
[----:B--2---:R-:W-:Y:S05]  /*8710*/  @!P0 BRA `(.L_x_159) ;  /* 0xfffffffc00f08947 */ /* 0x004fea000383ffff */
[----:B------:R-:W-:Y:S05]  /*8720*/  BRA `(.L_x_160) ;  /* 0xffffffac00307947 */ /* 0x000fea000383ffff */
.L_x_61:
[----:B------:R-:W-:Y:S07]  /*8730*/  MOV R0, UR6 ;  /* 0x0000000600007c02 */ /* 0x000fee0008000f00 */
.L_x_161:
[----:B-1----:R1:W2:Y:S02]  /*8740*/  SYNCS.PHASECHK.TRANS64.TRYWAIT P0, [R0+URZ], R3 ;  /* 0x00000003000075a7 */ /* 0x0022a400080011ff */
[----:B--2---:R-:W-:Y:S05]  /*8750*/  @!P0 NANOSLEEP.SYNCS 0x989680 ;  /* 0x009896800000895d */ /* 0x004fea0003900000 */
[----:B------:R-:W2:Y:S02]  /*8760*/  @!P0 SYNCS.PHASECHK.TRANS64 P0, [R0+URZ], R3 ;  /* 0x00000003000085a7 */ /* 0x000ea400080010ff */
[----:B--2---:R-:W-:Y:S05]  /*8770*/  @!P0 BRA `(.L_x_161) ;  /* 0xfffffffc00f08947 */ /* 0x004fea000383ffff */
[----:B------:R-:W-:Y:S05]  /*8780*/  BRA `(.L_x_60) ;  /* 0xffffffac004c7947 */ /* 0x000fea000383ffff */
.L_x_64:
[----:B------:R-:W-:-:S07]  /*8790*/  MOV R0, UR6 ;  /* 0x0000000600007c02 */ /* 0x000fce0008000f00 */
.L_x_162:
[----:B--2---:R2:W4:Y:S02]  /*87a0*/  SYNCS.PHASECHK.TRANS64.TRYWAIT P0, [R0+URZ], R3 ;  /* 0x00000003000075a7 */ /* 0x00452400080011ff */
[----:B----4-:R-:W-:Y:S05]  /*87b0*/  @!P0 NANOSLEEP.SYNCS 0x989680 ;  /* 0x009896800000895d */ /* 0x010fea0003900000 */
[----:B------:R-:W4:Y:S02]  /*87c0*/  @!P0 SYNCS.PHASECHK.TRANS64 P0, [R0+URZ], R3 ;  /* 0x00000003000085a7 */ /* 0x000f2400080010ff */
[----:B----4-:R-:W-:Y:S05]  /*87d0*/  @!P0 BRA `(.L_x_162) ;  /* 0xfffffffc00f08947 */ /* 0x010fea000383ffff */
[----:B------:R-:W-:Y:S05]  /*87e0*/  BRA `(.L_x_163) ;  /* 0xffffffb000287947 */ /* 0x000fea000383ffff */
.L_x_65:
[----:B------:R-:W-:-:S07]  /*87f0*/  MOV R0, UR6 ;  /* 0x0000000600007c02 */ /* 0x000fce0008000f00 */
.L_x_164:
[----:B-1----:R1:W2:Y:S02]  /*8800*/  SYNCS.PHASECHK.TRANS64.TRYWAIT P0, [R0+URZ], R3 ;  /* 0x00000003000075a7 */ /* 0x0022a400080011ff */
[----:B--2---:R-:W-:Y:S05]  /*8810*/  @!P0 NANOSLEEP.SYNCS 0x989680 ;  /* 0x009896800000895d */ /* 0x004fea0003900000 */
[----:B------:R-:W2:Y:S02]  /*8820*/  @!P0 SYNCS.PHASECHK.TRANS64 P0, [R0+URZ], R3 ;  /* 0x00000003000085a7 */ /* 0x000ea400080010ff */
[----:B--2---:R-:W-:Y:S05]  /*8830*/  @!P0 BRA `(.L_x_164) ;  /* 0xfffffffc00f08947 */ /* 0x004fea000383ffff */
[----:B------:R-:W-:Y:S05]  /*8840*/  BRA `(.L_x_165) ;  /* 0xffffffb000347947 */ /* 0x000fea000383ffff */
.L_x_66:
[----:B------:R-:W-:-:S07]  /*8850*/  MOV R0, UR6 ;  /* 0x0000000600007c02 */ /* 0x000fce0008000f00 */
.L_x_166:
[----:B-1----:R1:W2:Y:S02]  /*8860*/  SYNCS.PHASECHK.TRANS64.TRYWAIT P0, [R0+URZ], R3 ;  /* 0x00000003000075a7 */ /* 0x0022a400080011ff */
[----:B--2---:R-:W-:Y:S05]  /*8870*/  @!P0 NANOSLEEP.SYNCS 0x989680 ;  /* 0x009896800000895d */ /* 0x004fea0003900000 */
[----:B------:R-:W2:Y:S02]  /*8880*/  @!P0 SYNCS.PHASECHK.TRANS64 P0, [R0+URZ], R3 ;  /* 0x00000003000085a7 */ /* 0x000ea400080010ff */
[----:B--2---:R-:W-:Y:S05]  /*8890*/  @!P0 BRA `(.L_x_166) ;  /* 0xfffffffc00f08947 */ /* 0x004fea000383ffff */
[----:B------:R-:W-:Y:S05]  /*88a0*/  BRA `(.L_x_167) ;  /* 0xffffffb000407947 */ /* 0x000fea000383ffff */
.L_x_67:
[----:B------:R-:W-:-:S07]  /*88b0*/  MOV R0, UR7 ;  /* 0x0000000700007c02 */ /* 0x000fce0008000f00 */
.L_x_168:
[----:B-1----:R1:W2:Y:S02]  /*88c0*/  SYNCS.PHASECHK.TRANS64.TRYWAIT P0, [R0+URZ], R3 ;  /* 0x00000003000075a7 */ /* 0x0022a400080011ff */
[----:B--2---:R-:W-:Y:S05]  /*88d0*/  @!P0 NANOSLEEP.SYNCS 0x989680 ;  /* 0x009896800000895d */ /* 0x004fea0003900000 */
[----:B------:R-:W2:Y:S02]  /*88e0*/  @!P0 SYNCS.PHASECHK.TRANS64 P0, [R0+URZ], R3 ;  /* 0x00000003000085a7 */ /* 0x000ea400080010ff */
[----:B--2---:R-:W-:Y:S05]  /*88f0*/  @!P0 BRA `(.L_x_168) ;  /* 0xfffffffc00f08947 */ /* 0x004fea000383ffff */
[----:B------:R-:W-:Y:S05]  /*8900*/  BRA `(.L_x_169) ;  /* 0xffffffb0004c7947 */ /* 0x000fea000383ffff */
.L_x_72:
[----:B--2---:R2:W3:Y:S02]  /*8910*/  SYNCS.PHASECHK.TRANS64.TRYWAIT P0, [R0+URZ+0xd0], R3 ;  /* 0x0000d003000075a7 */ /* 0x0044e400080011ff */
[----:B---3--:R-:W-:Y:S05]  /*8920*/  @!P0 NANOSLEEP.SYNCS 0x989680 ;  /* 0x009896800000895d */ /* 0x008fea0003900000 */
[----:B------:R-:W3:Y:S02]  /*8930*/  @!P0 SYNCS.PHASECHK.TRANS64 P0, [R0+URZ+0xd0], R3 ;  /* 0x0000d003000085a7 */ /* 0x000ee400080010ff */
[----:B---3--:R-:W-:Y:S05]  /*8940*/  @!P0 BRA `(.L_x_72) ;  /* 0xfffffffc00f08947 */ /* 0x008fea000383ffff */
[----:B------:R-:W-:Y:S05]  /*8950*/  BRA `(.L_x_170) ;  /* 0xffffffb400587947 */ /* 0x000fea000383ffff */
.L_x_75:
[----:B------:R-:W-:Y:S07]  /*8960*/  MOV R0, UR7 ;  /* 0x0000000700007c02 */ /* 0x000fee0008000f00 */
.L_x_171:
[----:B--2---:R2:W3:Y:S02]  /*8970*/  SYNCS.PHASECHK.TRANS64.TRYWAIT P0, [R0+URZ+0xc8], R3 ;  /* 0x0000c803000075a7 */ /* 0x0044e400080011ff */
[----:B---3--:R-:W-:Y:S05]  /*8980*/  @!P0 NANOSLEEP.SYNCS 0x989680 ;  /* 0x009896800000895d */ /* 0x008fea0003900000 */
[----:B------:R-:W3:Y:S02]  /*8990*/  @!P0 SYNCS.PHASECHK.TRANS64 P0, [R0+URZ+0xc8], R3 ;  /* 0x0000c803000085a7 */ /* 0x000ee400080010ff */
[----:B---3--:R-:W-:Y:S05]  /*89a0*/  @!P0 BRA `(.L_x_171) ;  /* 0xfffffffc00f08947 */ /* 0x008fea000383ffff */
[----:B------:R-:W-:Y:S05]  /*89b0*/  BRA `(.L_x_74) ;  /* 0xffffffb800387947 */ /* 0x000fea000383ffff */
.L_x_78:
[----:B------:R-:W-:Y:S07]  /*89c0*/  MOV R3, UR7 ;  /* 0x0000000700037c02 */ /* 0x000fee0008000f00 */
.L_x_172:
[----:B-1----:R1:W2:Y:S02]  /*89d0*/  SYNCS.PHASECHK.TRANS64.TRYWAIT P0, [R3+URZ+0xa0], R12 ;  /* 0x0000a00c030075a7 */ /* 0x0022a400080011ff */
[----:B--2---:R-:W-:Y:S05]  /*89e0*/  @!P0 NANOSLEEP.SYNCS 0x989680 ;  /* 0x009896800000895d */ /* 0x004fea0003900000 */
[----:B------:R-:W2:Y:S02]  /*89f0*/  @!P0 SYNCS.PHASECHK.TRANS64 P0, [R3+URZ+0xa0], R12 ;  /* 0x0000a00c030085a7 */ /* 0x000ea400080010ff */
[----:B--2---:R-:W-:Y:S05]  /*8a00*/  @!P0 BRA `(.L_x_172) ;  /* 0xfffffffc00f08947 */ /* 0x004fea000383ffff */
[----:B------:R-:W-:Y:S05]  /*8a10*/  BRA `(.L_x_173) ;  /* 0xffffffb800b07947 */ /* 0x000fea000383ffff */
.L_x_79:
[----:B-1----:R-:W-:Y:S07]  /*8a20*/  MOV R3, UR7 ;  /* 0x0000000700037c02 */ /* 0x002fee0008000f00 */
.L_x_174:
[----:B-1----:R1:W2:Y:S02]  /*8a30*/  SYNCS.PHASECHK.TRANS64.TRYWAIT P0, [R3+URZ+0xa8], R12 ;  /* 0x0000a80c030075a7 */ /* 0x0022a400080011ff */
[----:B--2---:R-:W-:Y:S05]  /*8a40*/  @!P0 NANOSLEEP.SYNCS 0x989680 ;  /* 0x009896800000895d */ /* 0x004fea0003900000 */
[----:B------:R-:W2:Y:S02]  /*8a50*/  @!P0 SYNCS.PHASECHK.TRANS64 P0, [R3+URZ+0xa8], R12 ;  /* 0x0000a80c030085a7 */ /* 0x000ea400080010ff */
[----:B--2---:R-:W-:Y:S05]  /*8a60*/  @!P0 BRA `(.L_x_174) ;  /* 0xfffffffc00f08947 */ /* 0x004fea000383ffff */
[----:B------:R-:W-:Y:S05]  /*8a70*/  BRA `(.L_x_175) ;  /* 0xffffffb800ec7947 */ /* 0x000fea000383ffff */
.L_x_80:
[----:B-1----:R-:W-:Y:S07]  /*8a80*/  MOV R3, UR7 ;  /* 0x0000000700037c02 */ /* 0x002fee0008000f00 */
.L_x_176:
[----:B-1----:R1:W2:Y:S02]  /*8a90*/  SYNCS.PHASECHK.TRANS64.TRYWAIT P0, [R3+URZ+0xb0], R12 ;  /* 0x0000b00c030075a7 */ /* 0x0022a400080011ff */
[----:B--2---:R-:W-:Y:S05]  /*8aa0*/  @!P0 NANOSLEEP.SYNCS 0x989680 ;  /* 0x009896800000895d */ /* 0x004fea0003900000 */
[----:B------:R-:W2:Y:S02]  /*8ab0*/  @!P0 SYNCS.PHASECHK.TRANS64 P0, [R3+URZ+0xb0], R12 ;  /* 0x0000b00c030085a7 */ /* 0x000ea400080010ff */
[----:B--2---:R-:W-:Y:S05]  /*8ac0*/  @!P0 BRA `(.L_x_176) ;  /* 0xfffffffc00f08947 */ /* 0x004fea000383ffff */
[----:B------:R-:W-:Y:S05]  /*8ad0*/  BRA `(.L_x_177) ;  /* 0xffffffbc00347947 */ /* 0x000fea000383ffff */
.L_x_81:
[----:B------:R-:W-:Y:S07]  /*8ae0*/  MOV R3, UR7 ;  /* 0x0000000700037c02 */ /* 0x000fee0008000f00 */
.L_x_178:
[----:B-1----:R1:W2:Y:S02]  /*8af0*/  SYNCS.PHASECHK.TRANS64.TRYWAIT P0, [R3+URZ+0xb8], R12 ;  /* 0x0000b80c030075a7 */ /* 0x0022a400080011ff */
[----:B--2---:R-:W-:Y:S05]  /*8b00*/  @!P0 NANOSLEEP.SYNCS 0x989680 ;  /* 0x009896800000895d */ /* 0x004fea0003900000 */
[----:B------:R-:W2:Y:S02]  /*8b10*/  @!P0 SYNCS.PHASECHK.TRANS64 P0, [R3+URZ+0xb8], R12 ;  /* 0x0000b80c030085a7 */ /* 0x000ea400080010ff */
[----:B--2---:R-:W-:Y:S05]  /*8b20*/  @!P0 BRA `(.L_x_178) ;  /* 0xfffffffc00f08947 */ /* 0x004fea000383ffff */
[----:B------:R-:W-:Y:S05]  /*8b30*/  BRA `(.L_x_179) ;  /* 0xffffffbc00bc7947 */ /* 0x000fea000383ffff */
.L_x_83:
[----:B------:R-:W-:-:S07]  /*8b40*/  MOV R0, UR7 ;  /* 0x0000000700007c02 */ /* 0x000fce0008000f00 */
.L_x_180:
[----:B-1----:R1:W3:Y:S02]  /*8b50*/  SYNCS.PHASECHK.TRANS64.TRYWAIT P0, [R0+URZ+0xa0], R3 ;  /* 0x0000a003000075a7 */ /* 0x0022e400080011ff */
[----:B---3--:R-:W-:Y:S05]  /*8b60*/  @!P0 NANOSLEEP.SYNCS 0x989680 ;  /* 0x009896800000895d */ /* 0x008fea0003900000 */
[----:B------:R-:W3:Y:S02]  /*8b70*/  @!P0 SYNCS.PHASECHK.TRANS64 P0, [R0+URZ+0xa0], R3 ;  /* 0x0000a003000085a7 */ /* 0x000ee400080010ff */
[----:B---3--:R-:W-:Y:S05]  /*8b80*/  @!P0 BRA `(.L_x_180) ;  /* 0xfffffffc00f08947 */ /* 0x008fea000383ffff */
[----:B------:R-:W-:Y:S05]  /*8b90*/  BRA `(.L_x_181) ;  /* 0xffffffc0002c7947 */ /* 0x000fea000383ffff */
.L_x_84:
[----:B-1----:R-:W-:-:S07]  /*8ba0*/  MOV R0, UR7 ;  /* 0x0000000700007c02 */ /* 0x002fce0008000f00 */
.L_x_182:
[----:B-1----:R1:W3:Y:S02]  /*8bb0*/  SYNCS.PHASECHK.TRANS64.TRYWAIT P0, [R0+URZ+0xa8], R3 ;  /* 0x0000a803000075a7 */ /* 0x0022e400080011ff */
[----:B---3--:R-:W-:Y:S05]  /*8bc0*/  @!P0 NANOSLEEP.SYNCS 0x989680 ;  /* 0x009896800000895d */ /* 0x008fea0003900000 */
[----:B------:R-:W3:Y:S02]  /*8bd0*/  @!P0 SYNCS.PHASECHK.TRANS64 P0, [R0+URZ+0xa8], R3 ;  /* 0x0000a803000085a7 */ /* 0x000ee400080010ff */
[----:B---3--:R-:W-:Y:S05]  /*8be0*/  @!P0 BRA `(.L_x_182) ;  /* 0xfffffffc00f08947 */ /* 0x008fea000383ffff */
[----:B------:R-:W-:Y:S05]  /*8bf0*/  BRA `(.L_x_183) ;  /* 0xffffffc0001c7947 */ /* 0x000fea000383ffff */
.L_x_85:
[----:B-1----:R-:W-:-:S07]  /*8c00*/  MOV R0, UR7 ;  /* 0x0000000700007c02 */ /* 0x002fce0008000f00 */
.L_x_184:
[----:B-1----:R1:W3:Y:S02]  /*8c10*/  SYNCS.PHASECHK.TRANS64.TRYWAIT P0, [R0+URZ+0xb0], R3 ;  /* 0x0000b003000075a7 */ /* 0x0022e400080011ff */
[----:B---3--:R-:W-:Y:S05]  /*8c20*/  @!P0 NANOSLEEP.SYNCS 0x989680 ;  /* 0x009896800000895d */ /* 0x008fea0003900000 */
[----:B------:R-:W3:Y:S02]  /*8c30*/  @!P0 SYNCS.PHASECHK.TRANS64 P0, [R0+URZ+0xb0], R3 ;  /* 0x0000b003000085a7 */ /* 0x000ee400080010ff */
[----:B---3--:R-:W-:Y:S05]  /*8c40*/  @!P0 BRA `(.L_x_184) ;  /* 0xfffffffc00f08947 */ /* 0x008fea000383ffff */
[----:B------:R-:W-:Y:S05]  /*8c50*/  BRA `(.L_x_185) ;  /* 0xffffffc0000c7947 */ /* 0x000fea000383ffff */
.L_x_87:
[----:B--2---:R2:W4:Y:S02]  /*8c60*/  SYNCS.PHASECHK.TRANS64.TRYWAIT P0, [R0+URZ+0xd0], R3 ;  /* 0x0000d003000075a7 */ /* 0x00452400080011ff */
[----:B----4-:R-:W-:Y:S05]  /*8c70*/  @!P0 NANOSLEEP.SYNCS 0x989680 ;  /* 0x009896800000895d */ /* 0x010fea0003900000 */
[----:B------:R-:W4:Y:S02]  /*8c80*/  @!P0 SYNCS.PHASECHK.TRANS64 P0, [R0+URZ+0xd0], R3 ;  /* 0x0000d003000085a7 */ /* 0x000f2400080010ff */
[----:B----4-:R-:W-:Y:S05]  /*8c90*/  @!P0 BRA `(.L_x_87) ;  /* 0xfffffffc00f08947 */ /* 0x010fea000383ffff */
[----:B------:R-:W-:Y:S05]  /*8ca0*/  BRA `(.L_x_186) ;  /* 0xffffffc000e07947 */ /* 0x000fea000383ffff */
.L_x_98:
[----:B-1----:R-:W-:Y:S04]  /*8cb0*/  MOV R2, UR48 ;  /* 0x0000003000027c02 */ /* 0x002fe80008000f00 */
[----:B------:R1:W3:Y:S03]  /*8cc0*/  SYNCS.PHASECHK.TRANS64.TRYWAIT P1, [R2+URZ+0x80], R3 ;  /* 0x00008003020075a7 */ /* 0x0002e600080211ff */
[----:B---3--:R-:W-:Y:S05]  /*8cd0*/  @!P1 NANOSLEEP.SYNCS 0x989680 ;  /* 0x009896800000995d */ /* 0x008fea0003900000 */
[----:B------:R-:W3:Y:S02]  /*8ce0*/  @!P1 SYNCS.PHASECHK.TRANS64 P1, [R2+URZ+0x80], R3 ;  /* 0x00008003020095a7 */ /* 0x000ee400080210ff */
[----:B---3--:R-:W-:Y:S05]  /*8cf0*/  @!P1 BRA `(.L_x_98) ;  /* 0xfffffffc00ec9947 */ /* 0x008fea000383ffff */
[----:B------:R-:W-:Y:S05]  /*8d00*/  BRA `(.L_x_97) ;  /* 0xffffffcc00ec7947 */ /* 0x000fea000383ffff */
.L_x_100:
[----:B-1----:R1:W4:Y:S02]  /*8d10*/  SYNCS.PHASECHK.TRANS64.TRYWAIT P0, [R79+URZ+0xf0], R0 ;  /* 0x0000f0004f0075a7 */ /* 0x00232400080011ff */
[----:B----4-:R-:W-:Y:S05]  /*8d20*/  @!P0 NANOSLEEP.SYNCS 0x989680 ;  /* 0x009896800000895d */ /* 0x010fea0003900000 */
[----:B------:R-:W4:Y:S02]  /*8d30*/  @!P0 SYNCS.PHASECHK.TRANS64 P0, [R79+URZ+0xf0], R0 ;  /* 0x0000f0004f0085a7 */ /* 0x000f2400080010ff */
[----:B----4-:R-:W-:Y:S05]  /*8d40*/  @!P0 BRA `(.L_x_100) ;  /* 0xfffffffc00f08947 */ /* 0x010fea000383ffff */
[----:B------:R-:W-:Y:S05]  /*8d50*/  BRA `(.L_x_99) ;  /* 0xffffffd000107947 */ /* 0x000fea000383ffff */
.L_x_109:
[----:B--2---:R2:W4:Y:S02]  /*8d60*/  SYNCS.PHASECHK.TRANS64.TRYWAIT P0, [R3+URZ+0x80], R0 ;  /* 0x00008000030075a7 */ /* 0x00452400080011ff */
[----:B----4-:R-:W-:Y:S05]  /*8d70*/  @!P0 NANOSLEEP.SYNCS 0x989680 ;  /* 0x009896800000895d */ /* 0x010fea0003900000 */
[----:B------:R-:W4:Y:S02]  /*8d80*/  @!P0 SYNCS.PHASECHK.TRANS64 P0, [R3+URZ+0x80], R0 ;  /* 0x00008000030085a7 */ /* 0x000f2400080010ff */
[----:B----4-:R-:W-:Y:S05]  /*8d90*/  @!P0 BRA `(.L_x_109) ;  /* 0xfffffffc00f08947 */ /* 0x010fea000383ffff */
[----:B------:R-:W-:Y:S05]  /*8da0*/  BRA `(.L_x_108) ;  /* 0xffffffd400fc7947 */ /* 0x000fea000383ffff */
.L_x_117:
[----:B--2---:R2:W4:Y:S02]  /*8db0*/  SYNCS.PHASECHK.TRANS64.TRYWAIT P0, [R83+URZ+0x80], R4 ;  /* 0x00008004530075a7 */ /* 0x00452400080011ff */
[----:B----4-:R-:W-:Y:S05]  /*8dc0*/  @!P0 NANOSLEEP.SYNCS 0x989680 ;  /* 0x009896800000895d */ /* 0x010fea0003900000 */
[----:B------:R-:W4:Y:S02]  /*8dd0*/  @!P0 SYNCS.PHASECHK.TRANS64 P0, [R83+URZ+0x80], R4 ;  /* 0x00008004530085a7 */ /* 0x000f2400080010ff */
[----:B----4-:R-:W-:Y:S05]  /*8de0*/  @!P0 BRA `(.L_x_117) ;  /* 0xfffffffc00f08947 */ /* 0x010fea000383ffff */
[----:B------:R-:W-:Y:S05]  /*8df0*/  BRA `(.L_x_116) ;  /* 0xffffffe000087947 */ /* 0x000fea000383ffff */
.L_x_125:
[----:B--2---:R2:W4:Y:S02]  /*8e00*/  SYNCS.PHASECHK.TRANS64.TRYWAIT P0, [R88+URZ+0x80], R3 ;  /* 0x00008003580075a7 */ /* 0x00452400080011ff */
[----:B----4-:R-:W-:Y:S05]  /*8e10*/  @!P0 NANOSLEEP.SYNCS 0x989680 ;  /* 0x009896800000895d */ /* 0x010fea0003900000 */
[----:B------:R-:W4:Y:S02]  /*8e20*/  @!P0 SYNCS.PHASECHK.TRANS64 P0, [R88+URZ+0x80], R3 ;  /* 0x00008003580085a7 */ /* 0x000f2400080010ff */
[----:B----4-:R-:W-:Y:S05]  /*8e30*/  @!P0 BRA `(.L_x_125) ;  /* 0xfffffffc00f08947 */ /* 0x010fea000383ffff */
[----:B------:R-:W-:Y:S05]  /*8e40*/  BRA `(.L_x_124) ;  /* 0xffffffe800147947 */ /* 0x000fea000383ffff */
        .weak           $__internal_0_$__cuda_sm10x_tcgen05_guardrail_trap_col_being_dealloced_not_returned_by_alloc
        .type           $__internal_0_$__cuda_sm10x_tcgen05_guardrail_trap_col_being_dealloced_not_returned_by_alloc,@function
        .size           $__internal_0_$__cuda_sm10x_tcgen05_guardrail_trap_col_being_dealloced_not_returned_by_alloc,($__internal_1_$__cuda_sm10x_tcgen05_guardrail_trap_phase_invalid_during_alloc - $__internal_0_$__cuda_sm10x_tcgen05_guardrail_trap_col_being_dealloced_not_returned_by_alloc)
$__internal_0_$__cuda_sm10x_tcgen05_guardrail_trap_col_being_dealloced_not_returned_by_alloc:
[----:B------:R-:W-:Y:S05]  /*8e50*/  BPT.TRAP 0x1 ;  /* 0x000000040000795c */ /* 0x000fea0000300000 */
[----:B------:R-:W-:-:S04]  /*8e60*/  HFMA2 R3, -RZ, RZ, 0, 0 ;  /* 0x00000000ff037431 */ /* 0x000fc800000001ff */
[----:B------:R-:W-:Y:S05]  /*8e70*/  RET.REL.NODEC R2 `(_ZN7cutlass13device_kernelINS_4gemm6kernel13GemmUniversalIN4cute5tupleIJiiiiEEENS1_10collective13CollectiveMmaINS1_35MainloopSm100TmaUmmaWarpSpecializedILi8ELi2ELi4ENS5_IJNS4_1CILi1EEESB_SB_EEEEENS5_IJNSA_ILi64EEENSA_ILi128EEESE_EEENS_6half_tENS5_IJlSB_lEEESH_SI_NS4_8TiledMMAINS4_8MMA_AtomIJNS4_20SM100_MMA_F16BF16_SSISH_SH_fLi64ELi128ELNS4_4UMMA5MajorE0ELSN_0ELNSM_7ScaleInE0ELSO_0EEEEEENS4_6LayoutISC_NS5_IJNSA_ILi0EEESS_SS_EEEEENS5_IJNS4_10UnderscoreESV_SV_EEEEENS4_13SM90_TMA_LOADENS4_14ComposedLayoutINS4_7SwizzleILi3ELi4ELi3EEENS4_18smem_ptr_flag_bitsILi16EEENSR_INS5_IJNSA_ILi8EEESE_EEENS5_IJSE_SB_EEEEEEEvNS4_8identityESY_S18_vS19_EENS_8epilogue10collective18CollectiveEpilogueINS1B_23Sm100TmaWarpSpecializedILi4ELi2ELi16ELb1ELb0EEEJSG_NS5_IJNSR_ISE_SB_EENSR_INSA_ILi32EEESB_EEEEESH_SI_SH_SI_NS1B_6fusion15FusionCallbacksIS1F_NS1K_17LinearCombinationISH_fSH_fLNS_15FloatRoundStyleE2EEESG_S1J_JEEENS4_5SM1004TMEM4LOAD26SM100_TMEM_LOAD_16dp256b4xESY_NSZ_INS10_ILi2ELi4ELi3EEES13_NSR_INS5_IJS14_S1H_EEENS5_IJS1H_SB_EEEEEEENS4_17SM75_U32x4_LDSM_NENS4_14SM90_TMA_STOREES1Y_NS4_17SM90_U32x4_STSM_NENS4_39AutoVectorizingCopyWithAssumedAlignmentILi128EEEEEEvvEEEEvNT_6ParamsE) ;  /* 0xffffff7002607950 */ /* 0x000fea0003c3ffff */
        .weak           $__internal_1_$__cuda_sm10x_tcgen05_guardrail_trap_phase_invalid_during_alloc
        .type           $__internal_1_$__cuda_sm10x_tcgen05_guardrail_trap_phase_invalid_during_alloc,@function
        .size           $__internal_1_$__cuda_sm10x_tcgen05_guardrail_trap_phase_invalid_during_alloc,($__internal_2_$__cuda_sm10x_tcgen05_guardrail_trap_unallocated_columns_being_dealloced - $__internal_1_$__cuda_sm10x_tcgen05_guardrail_trap_phase_invalid_during_alloc)
$__internal_1_$__cuda_sm10x_tcgen05_guardrail_trap_phase_invalid_during_alloc:
[----:B------:R-:W-:Y:S05]  /*8e80*/  BPT.TRAP 0x1 ;  /* 0x000000040000795c */ /* 0x000fea0000300000 */
[----:B------:R-:W-:-:S04]  /*8e90*/  MOV R3, 0x0 ;  /* 0x0000000000037802 */ /* 0x000fc80000000f00 */
[----:B------:R-:W-:Y:S05]  /*8ea0*/  RET.REL.NODEC R2 `(_ZN7cutlass13device_kernelINS_4gemm6kernel13GemmUniversalIN4cute5tupleIJiiiiEEENS1_10collective13CollectiveMmaINS1_35MainloopSm100TmaUmmaWarpSpecializedILi8ELi2ELi4ENS5_IJNS4_1CILi1EEESB_SB_EEEEENS5_IJNSA_ILi64EEENSA_ILi128EEESE_EEENS_6half_tENS5_IJlSB_lEEESH_SI_NS4_8TiledMMAINS4_8MMA_AtomIJNS4_20SM100_MMA_F16BF16_SSISH_SH_fLi64ELi128ELNS4_4UMMA5MajorE0ELSN_0ELNSM_7ScaleInE0ELSO_0EEEEEENS4_6LayoutISC_NS5_IJNSA_ILi0EEESS_SS_EEEEENS5_IJNS4_10UnderscoreESV_SV_EEEEENS4_13SM90_TMA_LOADENS4_14ComposedLayoutINS4_7SwizzleILi3ELi4ELi3EEENS4_18smem_ptr_flag_bitsILi16EEENSR_INS5_IJNSA_ILi8EEESE_EEENS5_IJSE_SB_EEEEEEEvNS4_8identityESY_S18_vS19_EENS_8epilogue10collective18CollectiveEpilogueINS1B_23Sm100TmaWarpSpecializedILi4ELi2ELi16ELb1ELb0EEEJSG_NS5_IJNSR_ISE_SB_EENSR_INSA_ILi32EEESB_EEEEESH_SI_SH_SI_NS1B_6fusion15FusionCallbacksIS1F_NS1K_17LinearCombinationISH_fSH_fLNS_15FloatRoundStyleE2EEESG_S1J_JEEENS4_5SM1004TMEM4LOAD26SM100_TMEM_LOAD_16dp256b4xESY_NSZ_INS10_ILi2ELi4ELi3EEES13_NSR_INS5_IJS14_S1H_EEENS5_IJS1H_SB_EEEEEEENS4_17SM75_U32x4_LDSM_NENS4_14SM90_TMA_STOREES1Y_NS4_17SM90_U32x4_STSM_NENS4_39AutoVectorizingCopyWithAssumedAlignmentILi128EEEEEEvvEEEEvNT_6ParamsE) ;  /* 0xffffff7002547950 */ /* 0x000fea0003c3ffff */
        .weak           $__internal_2_$__cuda_sm10x_tcgen05_guardrail_trap_unallocated_columns_being_dealloced
        .type           $__internal_2_$__cuda_sm10x_tcgen05_guardrail_trap_unallocated_columns_being_dealloced,@function
        .size           $__internal_2_$__cuda_sm10x_tcgen05_guardrail_trap_unallocated_columns_being_dealloced,(.L_x_188 - $__internal_2_$__cuda_sm10x_tcgen05_guardrail_trap_unallocated_columns_being_dealloced)
$__internal_2_$__cuda_sm10x_tcgen05_guardrail_trap_unallocated_columns_being_dealloced:
[----:B------:R-:W-:Y:S05]  /*8eb0*/  BPT.TRAP 0x1 ;  /* 0x000000040000795c */ /* 0x000fea0000300000 */
[----:B------:R-:W-:-:S04]  /*8ec0*/  HFMA2 R3, -RZ, RZ, 0, 0 ;  /* 0x00000000ff037431 */ /* 0x000fc800000001ff */
[----:B------:R-:W-:Y:S05]  /*8ed0*/  RET.REL.NODEC R2 `(_ZN7cutlass13device_kernelINS_4gemm6kernel13GemmUniversalIN4cute5tupleIJiiiiEEENS1_10collective13CollectiveMmaINS1_35MainloopSm100TmaUmmaWarpSpecializedILi8ELi2ELi4ENS5_IJNS4_1CILi1EEESB_SB_EEEEENS5_IJNSA_ILi64EEENSA_ILi128EEESE_EEENS_6half_tENS5_IJlSB_lEEESH_SI_NS4_8TiledMMAINS4_8MMA_AtomIJNS4_20SM100_MMA_F16BF16_SSISH_SH_fLi64ELi128ELNS4_4UMMA5MajorE0ELSN_0ELNSM_7ScaleInE0ELSO_0EEEEEENS4_6LayoutISC_NS5_IJNSA_ILi0EEESS_SS_EEEEENS5_IJNS4_10UnderscoreESV_SV_EEEEENS4_13SM90_TMA_LOADENS4_14ComposedLayoutINS4_7SwizzleILi3ELi4ELi3EEENS4_18smem_ptr_flag_bitsILi16EEENSR_INS5_IJNSA_ILi8EEESE_EEENS5_IJSE_SB_EEEEEEEvNS4_8identityESY_S18_vS19_EENS_8epilogue10collective18CollectiveEpilogueINS1B_23Sm100TmaWarpSpecializedILi4ELi2ELi16ELb1ELb0EEEJSG_NS5_IJNSR_ISE_SB_EENSR_INSA_ILi32EEESB_EEEEESH_SI_SH_SI_NS1B_6fusion15FusionCallbacksIS1F_NS1K_17LinearCombinationISH_fSH_fLNS_15FloatRoundStyleE2EEESG_S1J_JEEENS4_5SM1004TMEM4LOAD26SM100_TMEM_LOAD_16dp256b4xESY_NSZ_INS10_ILi2ELi4ELi3EEES13_NSR_INS5_IJS14_S1H_EEENS5_IJS1H_SB_EEEEEEENS4_17SM75_U32x4_LDSM_NENS4_14SM90_TMA_STOREES1Y_NS4_17SM90_U32x4_STSM_NENS4_39AutoVectorizingCopyWithAssumedAlignmentILi128EEEEEEvvEEEEvNT_6ParamsE) ;  /* 0xffffff7002487950 */ /* 0x000fea0003c3ffff */
.L_x_187:
[----:B------:R-:W-:-:S00]  /*8ee0*/  BRA `(.L_x_187) ;  /* 0xfffffffc00fc7947 */ /* 0x000fc0000383ffff */
[----:B------:R-:W-:-:S00]  /*8ef0*/  NOP ;  /* 0x0000000000007918 */ /* 0x000fc00000000000 */
        /* <DEDUP_REMOVED lines=8> */
.L_x_188:


//--------------------- .nv.global.init           --------------------------
	.section	.nv.global.init,"aw",@progbits
.nv.global.init:
	.type		$str$27,@object
	.size		$str$27,($str$28 - $str$27)
$str$27:
        /*0000*/ 	.byte	0x28, 0x61, 0x64, 0x64, 0x72, 0x65, 0x73, 0x73, 0x20, 0x26, 0x20, 0x6d, 0x61, 0x73, 0x6b, 0x29
        /*0010*/ 	.byte	0x20, 0x3d, 0x3d, 0x20, 0x30, 0x00
	.type		$str$28,@object
	.size		$str$28,($str$26 - $str$28)
$str$28:
        /*0016*/ 	.byte	0x2f, 0x74, 0x6d, 0x70, 0x2f, 0x63, 0x75, 0x74, 0x6c, 0x61, 0x73, 0x73, 0x5f, 0x73, 0x77, 0x65
        /*0026*/ 	.byte	0x65, 0x70, 0x5f, 0x73, 0x72, 0x63, 0x2f, 0x69, 0x6e, 0x63, 0x6c, 0x75, 0x64, 0x65, 0x2f, 0x63
        /*0036*/ 	.byte	0x75, 0x74, 0x65, 0x2f, 0x70, 0x6f, 0x69, 0x6e, 0x74, 0x65, 0x72, 0x5f, 0x66, 0x6c, 0x61, 0x67
        /*0046*/ 	.byte	0x67, 0x65, 0x64, 0x2e, 0x68, 0x70, 0x70, 0x00
	.type		$str$26,@object
	.size		$str$26,($str$25 - $str$26)
$str$26:
        /*004e*/ 	.byte	0x2f, 0x74, 0x6d, 0x70, 0x2f, 0x63, 0x75, 0x74, 0x6c, 0x61, 0x73, 0x73, 0x5f, 0x73, 0x77, 0x65
        /*005e*/ 	.byte	0x65, 0x70, 0x5f, 0x73, 0x72, 0x63, 0x2f, 0x69, 0x6e, 0x63, 0x6c, 0x75, 0x64, 0x65, 0x2f, 0x63
        /*006e*/ 	.byte	0x75, 0x74, 0x65, 0x2f, 0x61, 0x74, 0x6f, 0x6d, 0x2f, 0x63, 0x6f, 0x70, 0x79, 0x5f, 0x74, 0x72
        /*007e*/ 	.byte	0x61, 0x69, 0x74, 0x73, 0x5f, 0x73, 0x6d, 0x31, 0x30, 0x30, 0x2e, 0x68, 0x70, 0x70, 0x00
	.type		$str$25,@object
	.size		$str$25,(__unnamed_1 - $str$25)
$str$25:
        /*008d*/ 	.byte	0x28, 0x28, 0x75, 0x69, 0x6e, 0x74, 0x33, 0x32, 0x5f, 0x74, 0x28, 0x74, 0x68, 0x72, 0x65, 0x61
        /*009d*/ 	.byte	0x64, 0x49, 0x64, 0x78, 0x2e, 0x78, 0x29, 0x20, 0x2f, 0x20, 0x33, 0x32, 0x29, 0x20, 0x25, 0x20
        /*00ad*/ 	.byte	0x34, 0x29, 0x20, 0x3d, 0x3d, 0x20, 0x28, 0x28, 0x28, 0x74, 0x6d, 0x65, 0x6d, 0x5f, 0x61, 0x64
        /*00bd*/ 	.byte	0x64, 0x72, 0x20, 0x3e, 0x3e, 0x20, 0x31, 0x36, 0x29, 0x20, 0x2f, 0x20, 0x33, 0x32, 0x29, 0x20
        /*00cd*/ 	.byte	0x25, 0x20, 0x34, 0x29, 0x00
	.type		__unnamed_1,@object
	.size		__unnamed_1,(__unnamed_2 - __unnamed_1)
__unnamed_1:
        /*00d2*/ 	.byte	0x61, 0x75, 0x74, 0x6f, 0x20, 0x63, 0x75, 0x74, 0x65, 0x3a, 0x3a, 0x61, 0x73, 0x5f, 0x70, 0x6f
        /* <DEDUP_REMOVED lines=24> */
        /*0262*/ 	.byte	0x3e, 0x3e, 0x3e, 0x5d, 0x00
	.type		__unnamed_2,@object
	.size		__unnamed_2,(.L_2 - __unnamed_2)
__unnamed_2:
        /* <DEDUP_REMOVED lines=46> */
.L_2:


//--------------------- .nv.shared._ZN7cutlass13device_kernelINS_4gemm6kernel13GemmUniversalIN4cute5tupleIJiiiiEEENS1_10collective13CollectiveMmaINS1_35MainloopSm100TmaUmmaWarpSpecializedILi8ELi2ELi4ENS5_IJNS4_1CILi1EEESB_SB_EEEEENS5_IJNSA_ILi64EEENSA_ILi128EEESE_EEENS_6half_tENS5_IJlSB_lEEESH_SI_NS4_8TiledMMAINS4_8MMA_AtomIJNS4_20SM100_MMA_F16BF16_SSISH_SH_fLi64ELi128ELNS4_4UMMA5MajorE0ELSN_0ELNSM_7ScaleInE0ELSO_0EEEEEENS4_6LayoutISC_NS5_IJNSA_ILi0EEESS_SS_EEEEENS5_IJNS4_10UnderscoreESV_SV_EEEEENS4_13SM90_TMA_LOADENS4_14ComposedLayoutINS4_7SwizzleILi3ELi4ELi3EEENS4_18smem_ptr_flag_bitsILi16EEENSR_INS5_IJNSA_ILi8EEESE_EEENS5_IJSE_SB_EEEEEEEvNS4_8identityESY_S18_vS19_EENS_8epilogue10collective18CollectiveEpilogueINS1B_23Sm100TmaWarpSpecializedILi4ELi2ELi16ELb1ELb0EEEJSG_NS5_IJNSR_ISE_SB_EENSR_INSA_ILi32EEESB_EEEEESH_SI_SH_SI_NS1B_6fusion15FusionCallbacksIS1F_NS1K_17LinearCombinationISH_fSH_fLNS_15FloatRoundStyleE2EEESG_S1J_JEEENS4_5SM1004TMEM4LOAD26SM100_TMEM_LOAD_16dp256b4xESY_NSZ_INS10_ILi2ELi4ELi3EEES13_NSR_INS5_IJS14_S1H_EEENS5_IJS1H_SB_EEEEEEENS4_17SM75_U32x4_LDSM_NENS4_14SM90_TMA_STOREES1Y_NS4_17SM90_U32x4_STSM_NENS4_39AutoVectorizingCopyWithAssumedAlignmentILi128EEEEEEvvEEEEvNT_6ParamsE --------------------------
	.section	.nv.shared._ZN7cutlass13device_kernelINS_4gemm6kernel13GemmUniversalIN4cute5tupleIJiiiiEEENS1_10collective13CollectiveMmaINS1_35MainloopSm100TmaUmmaWarpSpecializedILi8ELi2ELi4ENS5_IJNS4_1CILi1EEESB_SB_EEEEENS5_IJNSA_ILi64EEENSA_ILi128EEESE_EEENS_6half_tENS5_IJlSB_lEEESH_SI_NS4_8TiledMMAINS4_8MMA_AtomIJNS4_20SM100_MMA_F16BF16_SSISH_SH_fLi64ELi128ELNS4_4UMMA5MajorE0ELSN_0ELNSM_7ScaleInE0ELSO_0EEEEEENS4_6LayoutISC_NS5_IJNSA_ILi0EEESS_SS_EEEEENS5_IJNS4_10UnderscoreESV_SV_EEEEENS4_13SM90_TMA_LOADENS4_14ComposedLayoutINS4_7SwizzleILi3ELi4ELi3EEENS4_18smem_ptr_flag_bitsILi16EEENSR_INS5_IJNSA_ILi8EEESE_EEENS5_IJSE_SB_EEEEEEEvNS4_8identityESY_S18_vS19_EENS_8epilogue10collective18CollectiveEpilogueINS1B_23Sm100TmaWarpSpecializedILi4ELi2ELi16ELb1ELb0EEEJSG_NS5_IJNSR_ISE_SB_EENSR_INSA_ILi32EEESB_EEEEESH_SI_SH_SI_NS1B_6fusion15FusionCallbacksIS1F_NS1K_17LinearCombinationISH_fSH_fLNS_15FloatRoundStyleE2EEESG_S1J_JEEENS4_5SM1004TMEM4LOAD26SM100_TMEM_LOAD_16dp256b4xESY_NSZ_INS10_ILi2ELi4ELi3EEES13_NSR_INS5_IJS14_S1H_EEENS5_IJS1H_SB_EEEEEEENS4_17SM75_U32x4_LDSM_NENS4_14SM90_TMA_STOREES1Y_NS4_17SM90_U32x4_STSM_NENS4_39AutoVectorizingCopyWithAssumedAlignmentILi128EEEEEEvvEEEEvNT_6ParamsE,"aw",@nobits
	.sectionflags	@""
	.align	16
	.zero		1024


//--------------------- .nv.shared.reserved.0     --------------------------
	.section	.nv.shared.reserved.0,"aw",@nobits
	.weak		__nv_reservedSMEM_offset_0_alias
	.size		__nv_reservedSMEM_offset_0_alias, 0, 64
	.other		__nv_reservedSMEM_offset_0_alias,@"STO_CUDA_RESERVED_SHARED STV_DEFAULT"
__nv_reservedSMEM_offset_0_alias:
	.zero		0
.nv.shared.reserved.0:
	.zero		64
	.weak		__nv_reservedSMEM_tcgen05_partition
	.type		__nv_reservedSMEM_tcgen05_partition,@object
	.size		__nv_reservedSMEM_tcgen05_partition,(.L_0 - __nv_reservedSMEM_tcgen05_partition)
__nv_reservedSMEM_tcgen05_partition:
	.zero		32
.L_0:


//--------------------- .nv.global                --------------------------
	.section	.nv.global,"aw",@nobits
.nv.global:
	.type		_ZN40_INTERNAL_2a7d1dfa_4_k_cu_088c69c2_215094cute1_E,@object
	.size		_ZN40_INTERNAL_2a7d1dfa_4_k_cu_088c69c2_215094cute1_E,(_ZN40_INTERNAL_2a7d1dfa_4_k_cu_088c69c2_215094cuda3std3__45__cpo6cbeginE - _ZN40_INTERNAL_2a7d1dfa_4_k_cu_088c69c2_215094cute1_E)
_ZN40_INTERNAL_2a7d1dfa_4_k_cu_088c69c2_215094cute1_E:
	.zero		1
	.type		_ZN40_INTERNAL_2a7d1dfa_4_k_cu_088c69c2_215094cuda3std3__45__cpo6cbeginE,@object
	.size		_ZN40_INTERNAL_2a7d1dfa_4_k_cu_088c69c2_215094cuda3std3__45__cpo6cbeginE,(_ZN40_INTERNAL_2a7d1dfa_4_k_cu_088c69c2_215094cuda3std3__48in_placeE - _ZN40_INTERNAL_2a7d1dfa_4_k_cu_088c69c2_215094cuda3std3__45__cpo6cbeginE)
_ZN40_INTERNAL_2a7d1dfa_4_k_cu_088c69c2_215094cuda3std3__45__cpo6cbeginE:
	.zero		1
	.type		_ZN40_INTERNAL_2a7d1dfa_4_k_cu_088c69c2_215094cuda3std3__48in_placeE,@object
	.size		_ZN40_INTERNAL_2a7d1dfa_4_k_cu_088c69c2_215094cuda3std3__48in_placeE,(_ZN40_INTERNAL_2a7d1dfa_4_k_cu_088c69c2_215094cuda3std6ranges3__45__cpo9iter_moveE - _ZN40_INTERNAL_2a7d1dfa_4_k_cu_088c69c2_215094cuda3std3__48in_placeE)
_ZN40_INTERNAL_2a7d1dfa_4_k_cu_088c69c2_215094cuda3std3__48in_placeE:
	.zero		1
	.type		_ZN40_INTERNAL_2a7d1dfa_4_k_cu_088c69c2_215094cuda3std6ranges3__45__cpo9iter_moveE,@object
	.size		_ZN40_INTERNAL_2a7d1dfa_4_k_cu_088c69c2_215094cuda3std6ranges3__45__cpo9iter_moveE,(_ZN40_INTERNAL_2a7d1dfa_4_k_cu_088c69c2_215094cuda3std3__45__cpo5beginE - _ZN40_INTERNAL_2a7d1dfa_4_k_cu_088c69c2_215094cuda3std6ranges3__45__cpo9iter_moveE)
_ZN40_INTERNAL_2a7d1dfa_4_k_cu_088c69c2_215094cuda3std6ranges3__45__cpo9iter_moveE:
	.zero		1
	.type		_ZN40_INTERNAL_2a7d1dfa_4_k_cu_088c69c2_215094cuda3std3__45__cpo5beginE,@object
	.size		_ZN40_INTERNAL_2a7d1dfa_4_k_cu_088c69c2_215094cuda3std3__45__cpo5beginE,(_ZN40_INTERNAL_2a7d1dfa_4_k_cu_088c69c2_215094cuda3std3__442_GLOBAL__N__2a7d1dfa_4_k_cu_088c69c2_215096ignoreE - _ZN40_INTERNAL_2a7d1dfa_4_k_cu_088c69c2_215094cuda3std3__45__cpo5beginE)
_ZN40_INTERNAL_2a7d1dfa_4_k_cu_088c69c2_215094cuda3std3__45__cpo5beginE:
	.zero		1
	.type		_ZN40_INTERNAL_2a7d1dfa_4_k_cu_088c69c2_215094cuda3std3__442_GLOBAL__N__2a7d1dfa_4_k_cu_088c69c2_215096ignoreE,@object
	.size		_ZN40_INTERNAL_2a7d1dfa_4_k_cu_088c69c2_215094cuda3std3__442_GLOBAL__N__2a7d1dfa_4_k_cu_088c69c2_215096ignoreE,(_ZN40_INTERNAL_2a7d1dfa_4_k_cu_088c69c2_215094cute7productE - _ZN40_INTERNAL_2a7d1dfa_4_k_cu_088c69c2_215094cuda3std3__442_GLOBAL__N__2a7d1dfa_4_k_cu_088c69c2_215096ignoreE)
_ZN40_INTERNAL_2a7d1dfa_4_k_cu_088c69c2_215094cuda3std3__442_GLOBAL__N__2a7d1dfa_4_k_cu_088c69c2_215096ignoreE:
	.zero		1
	.type		_ZN40_INTERNAL_2a7d1dfa_4_k_cu_088c69c2_215094cute7productE,@object
	.size		_ZN40_INTERNAL_2a7d1dfa_4_k_cu_088c69c2_215094cute7productE,(_ZN40_INTERNAL_2a7d1dfa_4_k_cu_088c69c2_215094cuda3std3__45__cpo3endE - _ZN40_INTERNAL_2a7d1dfa_4_k_cu_088c69c2_215094cute7productE)
_ZN40_INTERNAL_2a7d1dfa_4_k_cu_088c69c2_215094cute7productE:
	.zero		1
	.type		_ZN40_INTERNAL_2a7d1dfa_4_k_cu_088c69c2_215094cuda3std3__45__cpo3endE,@object
	.size		_ZN40_INTERNAL_2a7d1dfa_4_k_cu_088c69c2_215094cuda3std3__45__cpo3endE,(_ZN40_INTERNAL_2a7d1dfa_4_k_cu_088c69c2_215094cuda3std3__419piecewise_constructE - _ZN40_INTERNAL_2a7d1dfa_4_k_cu_088c69c2_215094cuda3std3__45__cpo3endE)
_ZN40_INTERNAL_2a7d1dfa_4_k_cu_088c69c2_215094cuda3std3__45__cpo3endE:
	.zero		1
	.type		_ZN40_INTERNAL_2a7d1dfa_4_k_cu_088c69c2_215094cuda3std3__419piecewise_constructE,@object
	.size		_ZN40_INTERNAL_2a7d1dfa_4_k_cu_088c69c2_215094cuda3std3__419piecewise_constructE,(_ZN40_INTERNAL_2a7d1dfa_4_k_cu_088c69c2_215094cuda3std3__45__cpo4cendE - _ZN40_INTERNAL_2a7d1dfa_4_k_cu_088c69c2_215094cuda3std3__419piecewise_constructE)
_ZN40_INTERNAL_2a7d1dfa_4_k_cu_088c69c2_215094cuda3std3__419piecewise_constructE:
	.zero		1
	.type		_ZN40_INTERNAL_2a7d1dfa_4_k_cu_088c69c2_215094cuda3std3__45__cpo4cendE,@object
	.size		_ZN40_INTERNAL_2a7d1dfa_4_k_cu_088c69c2_215094cuda3std3__45__cpo4cendE,(_ZN40_INTERNAL_2a7d1dfa_4_k_cu_088c69c2_215094cuda3std6ranges3__45__cpo4swapE - _ZN40_INTERNAL_2a7d1dfa_4_k_cu_088c69c2_215094cuda3std3__45__cpo4cendE)
_ZN40_INTERNAL_2a7d1dfa_4_k_cu_088c69c2_215094cuda3std3__45__cpo4cendE:
	.zero		1
	.type		_ZN40_INTERNAL_2a7d1dfa_4_k_cu_088c69c2_215094cuda3std6ranges3__45__cpo4swapE,@object
	.size		_ZN40_INTERNAL_2a7d1dfa_4_k_cu_088c69c2_215094cuda3std6ranges3__45__cpo4swapE,(.L_10 - _ZN40_INTERNAL_2a7d1dfa_4_k_cu_088c69c2_215094cuda3std6ranges3__45__cpo4swapE)
_ZN40_INTERNAL_2a7d1dfa_4_k_cu_088c69c2_215094cuda3std6ranges3__45__cpo4swapE:
	.zero		1
.L_10:


//--------------------- .nv.constant0._ZN7cutlass13device_kernelINS_4gemm6kernel13GemmUniversalIN4cute5tupleIJiiiiEEENS1_10collective13CollectiveMmaINS1_35MainloopSm100TmaUmmaWarpSpecializedILi8ELi2ELi4ENS5_IJNS4_1CILi1EEESB_SB_EEEEENS5_IJNSA_ILi64EEENSA_ILi128EEESE_EEENS_6half_tENS5_IJlSB_lEEESH_SI_NS4_8TiledMMAINS4_8MMA_AtomIJNS4_20SM100_MMA_F16BF16_SSISH_SH_fLi64ELi128ELNS4_4UMMA5MajorE0ELSN_0ELNSM_7ScaleInE0ELSO_0EEEEEENS4_6LayoutISC_NS5_IJNSA_ILi0EEESS_SS_EEEEENS5_IJNS4_10UnderscoreESV_SV_EEEEENS4_13SM90_TMA_LOADENS4_14ComposedLayoutINS4_7SwizzleILi3ELi4ELi3EEENS4_18smem_ptr_flag_bitsILi16EEENSR_INS5_IJNSA_ILi8EEESE_EEENS5_IJSE_SB_EEEEEEEvNS4_8identityESY_S18_vS19_EENS_8epilogue10collective18CollectiveEpilogueINS1B_23Sm100TmaWarpSpecializedILi4ELi2ELi16ELb1ELb0EEEJSG_NS5_IJNSR_ISE_SB_EENSR_INSA_ILi32EEESB_EEEEESH_SI_SH_SI_NS1B_6fusion15FusionCallbacksIS1F_NS1K_17LinearCombinationISH_fSH_fLNS_15FloatRoundStyleE2EEESG_S1J_JEEENS4_5SM1004TMEM4LOAD26SM100_TMEM_LOAD_16dp256b4xESY_NSZ_INS10_ILi2ELi4ELi3EEES13_NSR_INS5_IJS14_S1H_EEENS5_IJS1H_SB_EEEEEEENS4_17SM75_U32x4_LDSM_NENS4_14SM90_TMA_STOREES1Y_NS4_17SM90_U32x4_STSM_NENS4_39AutoVectorizingCopyWithAssumedAlignmentILi128EEEEEEvvEEEEvNT_6ParamsE --------------------------
	.section	.nv.constant0._ZN7cutlass13device_kernelINS_4gemm6kernel13GemmUniversalIN4cute5tupleIJiiiiEEENS1_10collective13CollectiveMmaINS1_35MainloopSm100TmaUmmaWarpSpecializedILi8ELi2ELi4ENS5_IJNS4_1CILi1EEESB_SB_EEEEENS5_IJNSA_ILi64EEENSA_ILi128EEESE_EEENS_6half_tENS5_IJlSB_lEEESH_SI_NS4_8TiledMMAINS4_8MMA_AtomIJNS4_20SM100_MMA_F16BF16_SSISH_SH_fLi64ELi128ELNS4_4UMMA5MajorE0ELSN_0ELNSM_7ScaleInE0ELSO_0EEEEEENS4_6LayoutISC_NS5_IJNSA_ILi0EEESS_SS_EEEEENS5_IJNS4_10UnderscoreESV_SV_EEEEENS4_13SM90_TMA_LOADENS4_14ComposedLayoutINS4_7SwizzleILi3ELi4ELi3EEENS4_18smem_ptr_flag_bitsILi16EEENSR_INS5_IJNSA_ILi8EEESE_EEENS5_IJSE_SB_EEEEEEEvNS4_8identityESY_S18_vS19_EENS_8epilogue10collective18CollectiveEpilogueINS1B_23Sm100TmaWarpSpecializedILi4ELi2ELi16ELb1ELb0EEEJSG_NS5_IJNSR_ISE_SB_EENSR_INSA_ILi32EEESB_EEEEESH_SI_SH_SI_NS1B_6fusion15FusionCallbacksIS1F_NS1K_17LinearCombinationISH_fSH_fLNS_15FloatRoundStyleE2EEESG_S1J_JEEENS4_5SM1004TMEM4LOAD26SM100_TMEM_LOAD_16dp256b4xESY_NSZ_INS10_ILi2ELi4ELi3EEES13_NSR_INS5_IJS14_S1H_EEENS5_IJS1H_SB_EEEEEEENS4_17SM75_U32x4_LDSM_NENS4_14SM90_TMA_STOREES1Y_NS4_17SM90_U32x4_STSM_NENS4_39AutoVectorizingCopyWithAssumedAlignmentILi128EEEEEEvvEEEEvNT_6ParamsE,"a",@progbits
	.sectionflags	@""
	.align	4
.nv.constant0._ZN7cutlass13device_kernelINS_4gemm6kernel13GemmUniversalIN4cute5tupleIJiiiiEEENS1_10collective13CollectiveMmaINS1_35MainloopSm100TmaUmmaWarpSpecializedILi8ELi2ELi4ENS5_IJNS4_1CILi1EEESB_SB_EEEEENS5_IJNSA_ILi64EEENSA_ILi128EEESE_EEENS_6half_tENS5_IJlSB_lEEESH_SI_NS4_8TiledMMAINS4_8MMA_AtomIJNS4_20SM100_MMA_F16BF16_SSISH_SH_fLi64ELi128ELNS4_4UMMA5MajorE0ELSN_0ELNSM_7ScaleInE0ELSO_0EEEEEENS4_6LayoutISC_NS5_IJNSA_ILi0EEESS_SS_EEEEENS5_IJNS4_10UnderscoreESV_SV_EEEEENS4_13SM90_TMA_LOADENS4_14ComposedLayoutINS4_7SwizzleILi3ELi4ELi3EEENS4_18smem_ptr_flag_bitsILi16EEENSR_INS5_IJNSA_ILi8EEESE_EEENS5_IJSE_SB_EEEEEEEvNS4_8identityESY_S18_vS19_EENS_8epilogue10collective18CollectiveEpilogueINS1B_23Sm100TmaWarpSpecializedILi4ELi2ELi16ELb1ELb0EEEJSG_NS5_IJNSR_ISE_SB_EENSR_INSA_ILi32EEESB_EEEEESH_SI_SH_SI_NS1B_6fusion15FusionCallbacksIS1F_NS1K_17LinearCombinationISH_fSH_fLNS_15FloatRoundStyleE2EEESG_S1J_JEEENS4_5SM1004TMEM4LOAD26SM100_TMEM_LOAD_16dp256b4xESY_NSZ_INS10_ILi2ELi4ELi3EEES13_NSR_INS5_IJS14_S1H_EEENS5_IJS1H_SB_EEEEEEENS4_17SM75_U32x4_LDSM_NENS4_14SM90_TMA_STOREES1Y_NS4_17SM90_U32x4_STSM_NENS4_39AutoVectorizingCopyWithAssumedAlignmentILi128EEEEEEvvEEEEvNT_6ParamsE:
	.zero		2944


//--------------------- SYMBOLS --------------------------

	.type		.nv.reservedSmem.offset0,@object
	.size		.nv.reservedSmem.offset0,0x4
	.type		.nv.reservedSmem.cap,@object
	.size		.nv.reservedSmem.cap,0x4
	.type		__assertfail,@function
